	.target	sm_90a

	.elftype	@"ET_EXEC"


//--------------------- .note.nv.tkinfo           --------------------------
	.section	.note.nv.tkinfo,"",@"SHT_NOTE"
	.sectionflags	@"SHF_NOTE_NV_TKINFO"
	.tkinfo
        /*0018*/ 	.word	0x00000002
        /*0030*/ 	.string	""
        /*0030*/ 	.string	"ptxas"
        /*0030*/ 	.string	"Cuda compilation tools, release 13.0, V13.0.88"
        /*0030*/ 	.string	"Build cuda_13.0.r13.0/compiler.36424714_0"
        /*0030*/ 	.string	"-arch sm_90a -m 64 "



//--------------------- .note.nv.cuinfo           --------------------------
	.section	.note.nv.cuinfo,"",@"SHT_NOTE"
	.sectionflags	@"SHF_NOTE_NV_CUINFO"
        /*0018*/ 	.short	0x0002
        /*001a*/ 	.short	0x005a
        /*001c*/ 	.short	0x0082
	.zero		2


//--------------------- .nv.info                  --------------------------
	.section	.nv.info,"",@"SHT_CUDA_INFO"
	.align	4


	//----- nvinfo : EIATTR_REGCOUNT
	.align		4
        /*0000*/ 	.byte	0x04, 0x2f
        /*0002*/ 	.short	(.L_15 - .L_14)
	.align		4
.L_14:
        /*0004*/ 	.word	index@(_ZN7cutlass13device_kernelINS_4gemm6kernel13GemmUniversalIN4cute5tupleIJiiiiEEENS1_10collective13CollectiveMmaINS1_34MainloopSm90TmaGmmaWarpSpecializedILi9ENS5_IJNS4_1CILi2EEENSA_ILi1EEESC_EEENS1_32KernelTmaWarpSpecializedPingpongEEENS5_IJNSA_ILi64EEENSA_ILi128EEESG_EEENS_6half_tENS5_IJlSC_lEEESJ_SK_NS4_8TiledMMAINS4_8MMA_AtomIJNS4_4SM904GMMA26MMA_64x128x16_F32F16F16_SSILNSO_5MajorE0ELSQ_0ELNSO_7ScaleInE1ELSR_1EEEEEENS4_6LayoutINS5_IJSC_SC_SC_EEENS5_IJNSA_ILi0EEESW_SW_EEEEENS5_IJNS4_10UnderscoreESZ_SZ_EEEEENS4_13SM90_TMA_LOADENS4_14ComposedLayoutINS4_7SwizzleILi3ELi4ELi3EEENS4_18smem_ptr_flag_bitsILi16EEENSU_INS5_IJNSA_ILi8EEESG_EEENS5_IJSG_SC_EEEEEEEvNS4_8identityENS4_23SM90_TMA_LOAD_MULTICASTES1C_vS1D_EENS_8epilogue10collective6detail29Sm90TmaWarpSpecializedAdapterINS1H_15DefaultEpilogueISJ_SK_SK_NS1G_6thread17LinearCombinationISJ_Li1EffLNS1L_9ScaleType4KindE0ELNS_15FloatRoundStyleE2ESJ_EENS1_15EpilogueDefaultEEEEEvvEEEEvNT_6ParamsE)
        /*0008*/ 	.word	0x000000a8


	//----- nvinfo : EIATTR_FRAME_SIZE
	.align		4
.L_15:
        /*000c*/ 	.byte	0x04, 0x11
        /*000e*/ 	.short	(.L_17 - .L_16)
	.align		4
.L_16:
        /*0010*/ 	.word	index@(_ZN7cutlass13device_kernelINS_4gemm6kernel13GemmUniversalIN4cute5tupleIJiiiiEEENS1_10collective13CollectiveMmaINS1_34MainloopSm90TmaGmmaWarpSpecializedILi9ENS5_IJNS4_1CILi2EEENSA_ILi1EEESC_EEENS1_32KernelTmaWarpSpecializedPingpongEEENS5_IJNSA_ILi64EEENSA_ILi128EEESG_EEENS_6half_tENS5_IJlSC_lEEESJ_SK_NS4_8TiledMMAINS4_8MMA_AtomIJNS4_4SM904GMMA26MMA_64x128x16_F32F16F16_SSILNSO_5MajorE0ELSQ_0ELNSO_7ScaleInE1ELSR_1EEEEEENS4_6LayoutINS5_IJSC_SC_SC_EEENS5_IJNSA_ILi0EEESW_SW_EEEEENS5_IJNS4_10UnderscoreESZ_SZ_EEEEENS4_13SM90_TMA_LOADENS4_14ComposedLayoutINS4_7SwizzleILi3ELi4ELi3EEENS4_18smem_ptr_flag_bitsILi16EEENSU_INS5_IJNSA_ILi8EEESG_EEENS5_IJSG_SC_EEEEEEEvNS4_8identityENS4_23SM90_TMA_LOAD_MULTICASTES1C_vS1D_EENS_8epilogue10collective6detail29Sm90TmaWarpSpecializedAdapterINS1H_15DefaultEpilogueISJ_SK_SK_NS1G_6thread17LinearCombinationISJ_Li1EffLNS1L_9ScaleType4KindE0ELNS_15FloatRoundStyleE2ESJ_EENS1_15EpilogueDefaultEEEEEvvEEEEvNT_6ParamsE)
        /*0014*/ 	.word	0x00000008


	//----- nvinfo : EIATTR_MIN_STACK_SIZE
	.align		4
.L_17:
        /*0018*/ 	.byte	0x04, 0x12
        /*001a*/ 	.short	(.L_19 - .L_18)
	.align		4
.L_18:
        /*001c*/ 	.word	index@(_ZN7cutlass13device_kernelINS_4gemm6kernel13GemmUniversalIN4cute5tupleIJiiiiEEENS1_10collective13CollectiveMmaINS1_34MainloopSm90TmaGmmaWarpSpecializedILi9ENS5_IJNS4_1CILi2EEENSA_ILi1EEESC_EEENS1_32KernelTmaWarpSpecializedPingpongEEENS5_IJNSA_ILi64EEENSA_ILi128EEESG_EEENS_6half_tENS5_IJlSC_lEEESJ_SK_NS4_8TiledMMAINS4_8MMA_AtomIJNS4_4SM904GMMA26MMA_64x128x16_F32F16F16_SSILNSO_5MajorE0ELSQ_0ELNSO_7ScaleInE1ELSR_1EEEEEENS4_6LayoutINS5_IJSC_SC_SC_EEENS5_IJNSA_ILi0EEESW_SW_EEEEENS5_IJNS4_10UnderscoreESZ_SZ_EEEEENS4_13SM90_TMA_LOADENS4_14ComposedLayoutINS4_7SwizzleILi3ELi4ELi3EEENS4_18smem_ptr_flag_bitsILi16EEENSU_INS5_IJNSA_ILi8EEESG_EEENS5_IJSG_SC_EEEEEEEvNS4_8identityENS4_23SM90_TMA_LOAD_MULTICASTES1C_vS1D_EENS_8epilogue10collective6detail29Sm90TmaWarpSpecializedAdapterINS1H_15DefaultEpilogueISJ_SK_SK_NS1G_6thread17LinearCombinationISJ_Li1EffLNS1L_9ScaleType4KindE0ELNS_15FloatRoundStyleE2ESJ_EENS1_15EpilogueDefaultEEEEEvvEEEEvNT_6ParamsE)
        /*0020*/ 	.word	0x00000008
.L_19:


//--------------------- .nv.compat                --------------------------
	.section	.nv.compat,"",@"SHT_CUDA_COMPAT_INFO"
	.align	4
        /*0000*/ 	.byte	0x02, 0x09, 0x01, 0x00, 0x02, 0x02, 0x04, 0x00, 0x02, 0x05, 0x05, 0x00, 0x03, 0x07, 0x01, 0x01
        /*0010*/ 	.byte	0x02, 0x03, 0x01, 0x00, 0x02, 0x06, 0x01, 0x00, 0x04, 0x0b, 0x08, 0x00, 0x00, 0x00, 0x00, 0x00
        /*0020*/ 	.byte	0x00, 0x00, 0x00, 0x00


//--------------------- .nv.info._ZN7cutlass13device_kernelINS_4gemm6kernel13GemmUniversalIN4cute5tupleIJiiiiEEENS1_10collective13CollectiveMmaINS1_34MainloopSm90TmaGmmaWarpSpecializedILi9ENS5_IJNS4_1CILi2EEENSA_ILi1EEESC_EEENS1_32KernelTmaWarpSpecializedPingpongEEENS5_IJNSA_ILi64EEENSA_ILi128EEESG_EEENS_6half_tENS5_IJlSC_lEEESJ_SK_NS4_8TiledMMAINS4_8MMA_AtomIJNS4_4SM904GMMA26MMA_64x128x16_F32F16F16_SSILNSO_5MajorE0ELSQ_0ELNSO_7ScaleInE1ELSR_1EEEEEENS4_6LayoutINS5_IJSC_SC_SC_EEENS5_IJNSA_ILi0EEESW_SW_EEEEENS5_IJNS4_10UnderscoreESZ_SZ_EEEEENS4_13SM90_TMA_LOADENS4_14ComposedLayoutINS4_7SwizzleILi3ELi4ELi3EEENS4_18smem_ptr_flag_bitsILi16EEENSU_INS5_IJNSA_ILi8EEESG_EEENS5_IJSG_SC_EEEEEEEvNS4_8identityENS4_23SM90_TMA_LOAD_MULTICASTES1C_vS1D_EENS_8epilogue10collective6detail29Sm90TmaWarpSpecializedAdapterINS1H_15DefaultEpilogueISJ_SK_SK_NS1G_6thread17LinearCombinationISJ_Li1EffLNS1L_9ScaleType4KindE0ELNS_15FloatRoundStyleE2ESJ_EENS1_15EpilogueDefaultEEEEEvvEEEEvNT_6ParamsE --------------------------
	.section	.nv.info._ZN7cutlass13device_kernelINS_4gemm6kernel13GemmUniversalIN4cute5tupleIJiiiiEEENS1_10collective13CollectiveMmaINS1_34MainloopSm90TmaGmmaWarpSpecializedILi9ENS5_IJNS4_1CILi2EEENSA_ILi1EEESC_EEENS1_32KernelTmaWarpSpecializedPingpongEEENS5_IJNSA_ILi64EEENSA_ILi128EEESG_EEENS_6half_tENS5_IJlSC_lEEESJ_SK_NS4_8TiledMMAINS4_8MMA_AtomIJNS4_4SM904GMMA26MMA_64x128x16_F32F16F16_SSILNSO_5MajorE0ELSQ_0ELNSO_7ScaleInE1ELSR_1EEEEEENS4_6LayoutINS5_IJSC_SC_SC_EEENS5_IJNSA_ILi0EEESW_SW_EEEEENS5_IJNS4_10UnderscoreESZ_SZ_EEEEENS4_13SM90_TMA_LOADENS4_14ComposedLayoutINS4_7SwizzleILi3ELi4ELi3EEENS4_18smem_ptr_flag_bitsILi16EEENSU_INS5_IJNSA_ILi8EEESG_EEENS5_IJSG_SC_EEEEEEEvNS4_8identityENS4_23SM90_TMA_LOAD_MULTICASTES1C_vS1D_EENS_8epilogue10collective6detail29Sm90TmaWarpSpecializedAdapterINS1H_15DefaultEpilogueISJ_SK_SK_NS1G_6thread17LinearCombinationISJ_Li1EffLNS1L_9ScaleType4KindE0ELNS_15FloatRoundStyleE2ESJ_EENS1_15EpilogueDefaultEEEEEvvEEEEvNT_6ParamsE,"",@"SHT_CUDA_INFO"
	.sectionflags	@""
	.align	4


	//----- nvinfo : EIATTR_CUDA_API_VERSION
	.align		4
        /*0000*/ 	.byte	0x04, 0x37
        /*0002*/ 	.short	(.L_21 - .L_20)
.L_20:
        /*0004*/ 	.word	0x00000082


	//----- nvinfo : EIATTR_KPARAM_INFO
	.align		4
.L_21:
        /*0008*/ 	.byte	0x04, 0x17
        /*000a*/ 	.short	(.L_23 - .L_22)
.L_22:
        /*000c*/ 	.word	0x00000000
        /*0010*/ 	.short	0x0000
        /*0012*/ 	.short	0x0070
        /*0014*/ 	.byte	0x00, 0xf0, 0x01, 0x10


	//----- nvinfo : EIATTR_SPARSE_MMA_MASK
	.align		4
.L_23:
        /*0018*/ 	.byte	0x03, 0x50
        /*001a*/ 	.short	0x0000


	//----- nvinfo : EIATTR_MAXREG_COUNT
	.align		4
        /*001c*/ 	.byte	0x03, 0x1b
        /*001e*/ 	.short	0x00a8


	//----- nvinfo : EIATTR_NUM_BARRIERS
	.align		4
        /*0020*/ 	.byte	0x02, 0x4c
        /*0022*/ 	.byte	0x01
	.zero		1


	//----- nvinfo : EIATTR_EXTERNS
	.align		4
        /*0024*/ 	.byte	0x04, 0x0f
        /*0026*/ 	.short	(.L_25 - .L_24)


	//   ....[0]....
	.align		4
.L_24:
        /*0028*/ 	.word	index@(__assertfail)


	//----- nvinfo : EIATTR_ANNOTATIONS
	.align		4
.L_25:
        /*002c*/ 	.byte	0x04, 0x55
        /*002e*/ 	.short	(.L_27 - .L_26)


	//   ....[0]....
.L_26:
        /*0030*/ 	.word	0x00000001
        /*0034*/ 	.byte	0x80, 0x0e, 0x00, 0x00, 0x01, 0x00, 0x00, 0x00, 0x30, 0x15, 0x00, 0x00, 0x01, 0x00, 0x00, 0x00
        /*0044*/ 	.byte	0x40, 0x64, 0x00, 0x00, 0x01, 0x00, 0x00, 0x00, 0x60, 0x70, 0x00, 0x00


	//----- nvinfo : EIATTR_MERCURY_ISA_VERSION
	.align		4
.L_27:
        /*0050*/ 	.byte	0x03, 0x5f
        /*0052*/ 	.short	0x0101


	//----- nvinfo : EIATTR_INT_WARP_WIDE_INSTR_OFFSETS
	.align		4
        /*0054*/ 	.byte	0x04, 0x31
        /*0056*/ 	.short	(.L_29 - .L_28)


	//   ....[0]....
.L_28:
        /*0058*/ 	.word	0x000005c0


	//   ....[1]....
        /*005c*/ 	.word	0x000005e0


	//   ....[2]....
        /*0060*/ 	.word	0x00000600


	//   ....[3]....
        /*0064*/ 	.word	0x000006c0


	//   ....[4]....
        /*0068*/ 	.word	0x000006e0


	//   ....[5]....
        /*006c*/ 	.word	0x00000740


	//   ....[6]....
        /*0070*/ 	.word	0x00000850


	//   ....[7]....
        /*0074*/ 	.word	0x00000880


	//   ....[8]....
        /*0078*/ 	.word	0x000021f0


	//----- nvinfo : EIATTR_COOP_GROUP_MASK_REGIDS
	.align		4
.L_29:
        /*007c*/ 	.byte	0x04, 0x29
        /*007e*/ 	.short	(.L_31 - .L_30)


	//   ....[0]....
.L_30:
        /*0080*/ 	.word	0xffffffff


	//   ....[1]....
        /*0084*/ 	.word	0xffffffff


	//   ....[2]....
        /*0088*/ 	.word	0xffffffff


	//   ....[3]....
        /*008c*/ 	.word	0xffffffff


	//   ....[4]....
        /*0090*/ 	.word	0xffffffff


	//   ....[5]....
        /*0094*/ 	.word	0xffffffff


	//   ....[6]....
        /*0098*/ 	.word	0xffffffff


	//----- nvinfo : EIATTR_COOP_GROUP_INSTR_OFFSETS
	.align		4
.L_31:
        /*009c*/ 	.byte	0x04, 0x28
        /*009e*/ 	.short	(.L_33 - .L_32)


	//   ....[0]....
.L_32:
        /*00a0*/ 	.word	0x00000070


	//   ....[1]....
        /*00a4*/ 	.word	0x00000080


	//   ....[2]....
        /*00a8*/ 	.word	0x00000140


	//   ....[3]....
        /*00ac*/ 	.word	0x000003a0


	//   ....[4]....
        /*00b0*/ 	.word	0x000003e0


	//   ....[5]....
        /*00b4*/ 	.word	0x00000460


	//   ....[6]....
        /*00b8*/ 	.word	0x00000a30


	//----- nvinfo : EIATTR_REG_RECONFIG
	.align		4
.L_33:
        /*00bc*/ 	.byte	0x01, 0x54
	.zero		2


	//----- nvinfo : EIATTR_SYSCALL_OFFSETS
	.align		4
        /*00c0*/ 	.byte	0x04, 0x46
        /*00c2*/ 	.short	(.L_35 - .L_34)


	//   ....[0]....
.L_34:
        /*00c4*/ 	.word	0x000019a0


	//----- nvinfo : EIATTR_MBARRIER_INSTR_OFFSETS
	.align		4
.L_35:
        /*00c8*/ 	.byte	0x04, 0x39
        /*00ca*/ 	.short	(.L_37 - .L_36)


	//   ....[0]....
.L_36:
        /*00cc*/ 	.word	0x00000260
        /*00d0*/ 	.word	0x000000ff
        /*00d4*/ 	.word	0x00000000
        /*00d8*/ 	.short	0x0100
        /*00da*/ 	.byte	0x08
	.zero		1


	//   ....[1]....
        /*00dc*/ 	.word	0x00000270
        /*00e0*/ 	.word	0x000000ff
        /*00e4*/ 	.word	0x00000048
        /*00e8*/ 	.short	0x0100
        /*00ea*/ 	.byte	0x08
	.zero		1


	//   ....[2]....
        /*00ec*/ 	.word	0x00000280
        /*00f0*/ 	.word	0x000000ff
        /*00f4*/ 	.word	0x00000008
        /*00f8*/ 	.short	0x0100
        /*00fa*/ 	.byte	0x08
	.zero		1


	//   ....[3]....
        /*00fc*/ 	.word	0x00000290
        /*0100*/ 	.word	0x000000ff
        /*0104*/ 	.word	0x00000050
        /*0108*/ 	.short	0x0100
        /*010a*/ 	.byte	0x08
	.zero		1


	//   ....[4]....
        /*010c*/ 	.word	0x000002a0
        /*0110*/ 	.word	0x000000ff
        /*0114*/ 	.word	0x00000010
        /*0118*/ 	.short	0x0100
        /*011a*/ 	.byte	0x08
	.zero		1


	//   ....[5]....
        /*011c*/ 	.word	0x000002b0
        /*0120*/ 	.word	0x000000ff
        /*0124*/ 	.word	0x00000058
        /*0128*/ 	.short	0x0100
        /*012a*/ 	.byte	0x08
	.zero		1


	//   ....[6]....
        /*012c*/ 	.word	0x000002c0
        /*0130*/ 	.word	0x000000ff
        /*0134*/ 	.word	0x00000018
        /*0138*/ 	.short	0x0100
        /*013a*/ 	.byte	0x08
	.zero		1


	//   ....[7]....
        /*013c*/ 	.word	0x000002d0
        /*0140*/ 	.word	0x000000ff
        /*0144*/ 	.word	0x00000060
        /*0148*/ 	.short	0x0100
        /*014a*/ 	.byte	0x08
	.zero		1


	//   ....[8]....
        /*014c*/ 	.word	0x000002e0
        /*0150*/ 	.word	0x000000ff
        /*0154*/ 	.word	0x00000020
        /*0158*/ 	.short	0x0100
        /*015a*/ 	.byte	0x08
	.zero		1


	//   ....[9]....
        /*015c*/ 	.word	0x000002f0
        /*0160*/ 	.word	0x000000ff
        /*0164*/ 	.word	0x00000068
        /*0168*/ 	.short	0x0100
        /*016a*/ 	.byte	0x08
	.zero		1


	//   ....[10]....
        /*016c*/ 	.word	0x00000300
        /*0170*/ 	.word	0x000000ff
        /*0174*/ 	.word	0x00000028
        /*0178*/ 	.short	0x0100
        /*017a*/ 	.byte	0x08
	.zero		1


	//   ....[11]....
        /*017c*/ 	.word	0x00000310
        /*0180*/ 	.word	0x000000ff
        /*0184*/ 	.word	0x00000070
        /*0188*/ 	.short	0x0100
        /*018a*/ 	.byte	0x08
	.zero		1


	//   ....[12]....
        /*018c*/ 	.word	0x00000320
        /*0190*/ 	.word	0x000000ff
        /*0194*/ 	.word	0x00000030
        /*0198*/ 	.short	0x0100
        /*019a*/ 	.byte	0x08
	.zero		1


	//   ....[13]....
        /*019c*/ 	.word	0x00000330
        /*01a0*/ 	.word	0x000000ff
        /*01a4*/ 	.word	0x00000078
        /*01a8*/ 	.short	0x0100
        /*01aa*/ 	.byte	0x08
	.zero		1


	//   ....[14]....
        /*01ac*/ 	.word	0x00000340
        /*01b0*/ 	.word	0x000000ff
        /*01b4*/ 	.word	0x00000038
        /*01b8*/ 	.short	0x0100
        /*01ba*/ 	.byte	0x08
	.zero		1


	//   ....[15]....
        /*01bc*/ 	.word	0x00000350
        /*01c0*/ 	.word	0x000000ff
        /*01c4*/ 	.word	0x00000080
        /*01c8*/ 	.short	0x0100
        /*01ca*/ 	.byte	0x08
	.zero		1


	//   ....[16]....
        /*01cc*/ 	.word	0x00000360
        /*01d0*/ 	.word	0x000000ff
        /*01d4*/ 	.word	0x00000040
        /*01d8*/ 	.short	0x0100
        /*01da*/ 	.byte	0x08
	.zero		1


	//   ....[17]....
        /*01dc*/ 	.word	0x00000370
        /*01e0*/ 	.word	0x000000ff
        /*01e4*/ 	.word	0x00000088
        /*01e8*/ 	.short	0x0100
        /*01ea*/ 	.byte	0x08
	.zero		1


	//   ....[18]....
        /*01ec*/ 	.word	0x000008d0
        /*01f0*/ 	.word	0x000000ff
        /*01f4*/ 	.word	0x000000c0
        /*01f8*/ 	.short	0x0100
        /*01fa*/ 	.byte	0x08
	.zero		1


	//   ....[19]....
        /*01fc*/ 	.word	0x00000960
        /*0200*/ 	.word	0x000000ff
        /*0204*/ 	.word	0x000000c8
        /*0208*/ 	.short	0x0100
        /*020a*/ 	.byte	0x08
	.zero		1


	//   ....[20]....
        /*020c*/ 	.word	0x000009b0
        /*0210*/ 	.word	0x000000ff
        /*0214*/ 	.word	0x000000a0
        /*0218*/ 	.short	0x0100
        /*021a*/ 	.byte	0x09
	.zero		1


	//   ....[21]....
        /*021c*/ 	.word	0x000009c0
        /*0220*/ 	.word	0x000000ff
        /*0224*/ 	.word	0x000000a8
        /*0228*/ 	.short	0x0100
        /*022a*/ 	.byte	0x09
	.zero		1


	//   ....[22]....
        /*022c*/ 	.word	0x000009d0
        /*0230*/ 	.word	0x000000ff
        /*0234*/ 	.word	0x000000b0
        /*0238*/ 	.short	0x0100
        /*023a*/ 	.byte	0x09
	.zero		1


	//   ....[23]....
        /*023c*/ 	.word	0x000009e0
        /*0240*/ 	.word	0x000000ff
        /*0244*/ 	.word	0x000000b8
        /*0248*/ 	.short	0x0100
        /*024a*/ 	.byte	0x09
	.zero		1


	//   ....[24]....
        /*024c*/ 	.word	0x00001860
        /*0250*/ 	.word	0x000000ff
        /*0254*/ 	.word	0xfffffff8
        /*0258*/ 	.short	0x010a
        /*025a*/ 	.byte	0x2b
	.zero		1


	//   ....[25]....
        /*025c*/ 	.word	0x00001a20
        /*0260*/ 	.word	0x00000003
        /*0264*/ 	.word	0x00000000
        /*0268*/ 	.short	0x010a
        /*026a*/ 	.byte	0x3f
	.zero		1


	//   ....[26]....
        /*026c*/ 	.word	0x00001a80
        /*0270*/ 	.word	0x00000003
        /*0274*/ 	.word	0x00000000
        /*0278*/ 	.short	0x010a
        /*027a*/ 	.byte	0x3f
	.zero		1


	//   ....[27]....
        /*027c*/ 	.word	0x00001de0
        /*0280*/ 	.word	0x000000ff
        /*0284*/ 	.word	0x00000000
        /*0288*/ 	.short	0x010a
        /*028a*/ 	.byte	0x04
	.zero		1


	//   ....[28]....
        /*028c*/ 	.word	0x00001e20
        /*0290*/ 	.word	0x000000ff
        /*0294*/ 	.word	0x00000000
        /*0298*/ 	.short	0x010a
        /*029a*/ 	.byte	0x04
	.zero		1


	//   ....[29]....
        /*029c*/ 	.word	0x00002080
        /*02a0*/ 	.word	0x00000005
        /*02a4*/ 	.word	0x00000000
        /*02a8*/ 	.short	0x0101
        /*02aa*/ 	.byte	0x3f
	.zero		1


	//   ....[30]....
        /*02ac*/ 	.word	0x00002190
        /*02b0*/ 	.word	0x00000003
        /*02b4*/ 	.word	0x00000000
        /*02b8*/ 	.short	0x0101
        /*02ba*/ 	.byte	0x2e
	.zero		1


	//   ....[31]....
        /*02bc*/ 	.word	0x00002290
        /*02c0*/ 	.word	0x00000003
        /*02c4*/ 	.word	0x00000000
        /*02c8*/ 	.short	0x0101
        /*02ca*/ 	.byte	0x3f
	.zero		1


	//   ....[32]....
        /*02cc*/ 	.word	0x00002310
        /*02d0*/ 	.word	0x000000ff
        /*02d4*/ 	.word	0x00000008
        /*02d8*/ 	.short	0x010a
        /*02da*/ 	.byte	0x2b
	.zero		1


	//   ....[33]....
        /*02dc*/ 	.word	0x00006480
        /*02e0*/ 	.word	0x00000000
        /*02e4*/ 	.word	0x00000000
        /*02e8*/ 	.short	0x0101
        /*02ea*/ 	.byte	0x2e
	.zero		1


	//   ....[34]....
        /*02ec*/ 	.word	0x00006db0
        /*02f0*/ 	.word	0x0000000f
        /*02f4*/ 	.word	0x00000048
        /*02f8*/ 	.short	0x010a
        /*02fa*/ 	.byte	0x3f
	.zero		1


	//   ....[35]....
        /*02fc*/ 	.word	0x00007190
        /*0300*/ 	.word	0x00000006
        /*0304*/ 	.word	0x000000c8
        /*0308*/ 	.short	0x0101
        /*030a*/ 	.byte	0x3f
	.zero		1


	//   ....[36]....
        /*030c*/ 	.word	0x000078c0
        /*0310*/ 	.word	0x00000007
        /*0314*/ 	.word	0x00000000
        /*0318*/ 	.short	0x010a
        /*031a*/ 	.byte	0x3f
	.zero		1


	//   ....[37]....
        /*031c*/ 	.word	0x00007940
        /*0320*/ 	.word	0x00000006
        /*0324*/ 	.word	0x00000000
        /*0328*/ 	.short	0x010a
        /*032a*/ 	.byte	0x3f
	.zero		1


	//   ....[38]....
        /*032c*/ 	.word	0x000079d0
        /*0330*/ 	.word	0x00000007
        /*0334*/ 	.word	0x00000000
        /*0338*/ 	.short	0x010a
        /*033a*/ 	.byte	0x3f
	.zero		1


	//   ....[39]....
        /*033c*/ 	.word	0x00007a60
        /*0340*/ 	.word	0x00000006
        /*0344*/ 	.word	0x00000000
        /*0348*/ 	.short	0x010a
        /*034a*/ 	.byte	0x3f
	.zero		1


	//   ....[40]....
        /*034c*/ 	.word	0x00007af0
        /*0350*/ 	.word	0x00000007
        /*0354*/ 	.word	0x00000000
        /*0358*/ 	.short	0x010a
        /*035a*/ 	.byte	0x3f
	.zero		1


	//   ....[41]....
        /*035c*/ 	.word	0x00007b80
        /*0360*/ 	.word	0x00000006
        /*0364*/ 	.word	0x00000000
        /*0368*/ 	.short	0x010a
        /*036a*/ 	.byte	0x3f
	.zero		1


	//   ....[42]....
        /*036c*/ 	.word	0x00007c10
        /*0370*/ 	.word	0x00000007
        /*0374*/ 	.word	0x00000000
        /*0378*/ 	.short	0x010a
        /*037a*/ 	.byte	0x3f
	.zero		1


	//   ....[43]....
        /*037c*/ 	.word	0x00007ca0
        /*0380*/ 	.word	0x00000006
        /*0384*/ 	.word	0x00000000
        /*0388*/ 	.short	0x010a
        /*038a*/ 	.byte	0x3f
	.zero		1


	//   ....[44]....
        /*038c*/ 	.word	0x00007d30
        /*0390*/ 	.word	0x00000005
        /*0394*/ 	.word	0x00000000
        /*0398*/ 	.short	0x010a
        /*039a*/ 	.byte	0x3f
	.zero		1


	//   ....[45]....
        /*039c*/ 	.word	0x00007da0
        /*03a0*/ 	.word	0x00000003
        /*03a4*/ 	.word	0xfffffff8
        /*03a8*/ 	.short	0x010a
        /*03aa*/ 	.byte	0x3f
	.zero		1


	//   ....[46]....
        /*03ac*/ 	.word	0x00007df0
        /*03b0*/ 	.word	0x00000003
        /*03b4*/ 	.word	0x00000000
        /*03b8*/ 	.short	0x010a
        /*03ba*/ 	.byte	0x3f
	.zero		1


	//   ....[47]....
        /*03bc*/ 	.word	0x00007e50
        /*03c0*/ 	.word	0x00000005
        /*03c4*/ 	.word	0x00000000
        /*03c8*/ 	.short	0x010a
        /*03ca*/ 	.byte	0x3f
	.zero		1


	//   ....[48]....
        /*03cc*/ 	.word	0x00007eb0
        /*03d0*/ 	.word	0x00000003
        /*03d4*/ 	.word	0x00000008
        /*03d8*/ 	.short	0x010a
        /*03da*/ 	.byte	0x3f
	.zero		1


	//   ....[49]....
        /*03dc*/ 	.word	0x00007f80
        /*03e0*/ 	.word	0x0000000f
        /*03e4*/ 	.word	0x00000048
        /*03e8*/ 	.short	0x010a
        /*03ea*/ 	.byte	0x3f
	.zero		1


	//   ....[50]....
        /*03ec*/ 	.word	0x00008050
        /*03f0*/ 	.word	0x00000007
        /*03f4*/ 	.word	0x00000000
        /*03f8*/ 	.short	0x010a
        /*03fa*/ 	.byte	0x3f
	.zero		1


	//   ....[51]....
        /*03fc*/ 	.word	0x000080a0
        /*0400*/ 	.word	0x00000006
        /*0404*/ 	.word	0x00000000
        /*0408*/ 	.short	0x010a
        /*040a*/ 	.byte	0x3f
	.zero		1


	//   ....[52]....
        /*040c*/ 	.word	0x000080f0
        /*0410*/ 	.word	0x00000007
        /*0414*/ 	.word	0x00000000
        /*0418*/ 	.short	0x010a
        /*041a*/ 	.byte	0x3f
	.zero		1


	//   ....[53]....
        /*041c*/ 	.word	0x00008140
        /*0420*/ 	.word	0x00000006
        /*0424*/ 	.word	0x00000000
        /*0428*/ 	.short	0x010a
        /*042a*/ 	.byte	0x3f
	.zero		1


	//   ....[54]....
        /*042c*/ 	.word	0x00008190
        /*0430*/ 	.word	0x00000007
        /*0434*/ 	.word	0x00000000
        /*0438*/ 	.short	0x010a
        /*043a*/ 	.byte	0x3f
	.zero		1


	//   ....[55]....
        /*043c*/ 	.word	0x000081e0
        /*0440*/ 	.word	0x00000006
        /*0444*/ 	.word	0x00000000
        /*0448*/ 	.short	0x010a
        /*044a*/ 	.byte	0x3f
	.zero		1


	//   ....[56]....
        /*044c*/ 	.word	0x00008230
        /*0450*/ 	.word	0x00000007
        /*0454*/ 	.word	0x00000000
        /*0458*/ 	.short	0x010a
        /*045a*/ 	.byte	0x3f
	.zero		1


	//   ....[57]....
        /*045c*/ 	.word	0x00008280
        /*0460*/ 	.word	0x00000006
        /*0464*/ 	.word	0x00000000
        /*0468*/ 	.short	0x010a
        /*046a*/ 	.byte	0x3f
	.zero		1


	//----- nvinfo : EIATTR_NUM_MBARRIERS
	.align		4
.L_37:
        /*046c*/ 	.byte	0x03, 0x38
        /*046e*/ 	.short	0x0018


	//----- nvinfo : EIATTR_EXIT_INSTR_OFFSETS
	.align		4
        /*0470*/ 	.byte	0x04, 0x1c
        /*0472*/ 	.short	(.L_39 - .L_38)


	//   ....[0]....
.L_38:
        /*0474*/ 	.word	0x000014c0


	//   ....[1]....
        /*0478*/ 	.word	0x00001520


	//   ....[2]....
        /*047c*/ 	.word	0x00006aa0


	//   ....[3]....
        /*0480*/ 	.word	0x00006ad0


	//   ....[4]....
        /*0484*/ 	.word	0x00007d80


	//----- nvinfo : EIATTR_MAX_THREADS
	.align		4
.L_39:
        /*0488*/ 	.byte	0x04, 0x05
        /*048a*/ 	.short	(.L_41 - .L_40)
.L_40:
        /*048c*/ 	.word	0x00000180
        /*0490*/ 	.word	0x00000001
        /*0494*/ 	.word	0x00000001


	//----- nvinfo : EIATTR_CRS_STACK_SIZE
	.align		4
.L_41:
        /*0498*/ 	.byte	0x04, 0x1e
        /*049a*/ 	.short	(.L_43 - .L_42)
.L_42:
        /*049c*/ 	.word	0x00000000


	//----- nvinfo : EIATTR_CBANK_PARAM_SIZE
	.align		4
.L_43:
        /*04a0*/ 	.byte	0x03, 0x19
        /*04a2*/ 	.short	0x0470


	//----- nvinfo : EIATTR_PARAM_CBANK
	.align		4
        /*04a4*/ 	.byte	0x04, 0x0a
        /*04a6*/ 	.short	(.L_45 - .L_44)
	.align		4
.L_44:
        /*04a8*/ 	.word	index@(.nv.constant0._ZN7cutlass13device_kernelINS_4gemm6kernel13GemmUniversalIN4cute5tupleIJiiiiEEENS1_10collective13CollectiveMmaINS1_34MainloopSm90TmaGmmaWarpSpecializedILi9ENS5_IJNS4_1CILi2EEENSA_ILi1EEESC_EEENS1_32KernelTmaWarpSpecializedPingpongEEENS5_IJNSA_ILi64EEENSA_ILi128EEESG_EEENS_6half_tENS5_IJlSC_lEEESJ_SK_NS4_8TiledMMAINS4_8MMA_AtomIJNS4_4SM904GMMA26MMA_64x128x16_F32F16F16_SSILNSO_5MajorE0ELSQ_0ELNSO_7ScaleInE1ELSR_1EEEEEENS4_6LayoutINS5_IJSC_SC_SC_EEENS5_IJNSA_ILi0EEESW_SW_EEEEENS5_IJNS4_10UnderscoreESZ_SZ_EEEEENS4_13SM90_TMA_LOADENS4_14ComposedLayoutINS4_7SwizzleILi3ELi4ELi3EEENS4_18smem_ptr_flag_bitsILi16EEENSU_INS5_IJNSA_ILi8EEESG_EEENS5_IJSG_SC_EEEEEEEvNS4_8identityENS4_23SM90_TMA_LOAD_MULTICASTES1C_vS1D_EENS_8epilogue10collective6detail29Sm90TmaWarpSpecializedAdapterINS1H_15DefaultEpilogueISJ_SK_SK_NS1G_6thread17LinearCombinationISJ_Li1EffLNS1L_9ScaleType4KindE0ELNS_15FloatRoundStyleE2ESJ_EENS1_15EpilogueDefaultEEEEEvvEEEEvNT_6ParamsE)
        /*04ac*/ 	.short	0x0210
        /*04ae*/ 	.short	0x0470


	//----- nvinfo : EIATTR_SW_WAR
	.align		4
.L_45:
        /*04b0*/ 	.byte	0x04, 0x36
        /*04b2*/ 	.short	(.L_47 - .L_46)
.L_46:
        /*04b4*/ 	.word	0x00000008
.L_47:


//--------------------- .nv.callgraph             --------------------------
	.section	.nv.callgraph,"",@"SHT_CUDA_CALLGRAPH"
	.align	4
	.sectionentsize	8
	.align		4
        /*0000*/ 	.word	0x00000000
	.align		4
        /*0004*/ 	.word	0xffffffff
	.align		4
        /*0008*/ 	.word	index@(_ZN7cutlass13device_kernelINS_4gemm6kernel13GemmUniversalIN4cute5tupleIJiiiiEEENS1_10collective13CollectiveMmaINS1_34MainloopSm90TmaGmmaWarpSpecializedILi9ENS5_IJNS4_1CILi2EEENSA_ILi1EEESC_EEENS1_32KernelTmaWarpSpecializedPingpongEEENS5_IJNSA_ILi64EEENSA_ILi128EEESG_EEENS_6half_tENS5_IJlSC_lEEESJ_SK_NS4_8TiledMMAINS4_8MMA_AtomIJNS4_4SM904GMMA26MMA_64x128x16_F32F16F16_SSILNSO_5MajorE0ELSQ_0ELNSO_7ScaleInE1ELSR_1EEEEEENS4_6LayoutINS5_IJSC_SC_SC_EEENS5_IJNSA_ILi0EEESW_SW_EEEEENS5_IJNS4_10UnderscoreESZ_SZ_EEEEENS4_13SM90_TMA_LOADENS4_14ComposedLayoutINS4_7SwizzleILi3ELi4ELi3EEENS4_18smem_ptr_flag_bitsILi16EEENSU_INS5_IJNSA_ILi8EEESG_EEENS5_IJSG_SC_EEEEEEEvNS4_8identityENS4_23SM90_TMA_LOAD_MULTICASTES1C_vS1D_EENS_8epilogue10collective6detail29Sm90TmaWarpSpecializedAdapterINS1H_15DefaultEpilogueISJ_SK_SK_NS1G_6thread17LinearCombinationISJ_Li1EffLNS1L_9ScaleType4KindE0ELNS_15FloatRoundStyleE2ESJ_EENS1_15EpilogueDefaultEEEEEvvEEEEvNT_6ParamsE)
	.align		4
        /*000c*/ 	.word	index@(__assertfail)
	.align		4
        /*0010*/ 	.word	0x00000000
	.align		4
        /*0014*/ 	.word	0xfffffffe
	.align		4
        /*0018*/ 	.word	0x00000000
	.align		4
        /*001c*/ 	.word	0xfffffffd
	.align		4
        /*0020*/ 	.word	0x00000000
	.align		4
        /*0024*/ 	.word	0xfffffffc


//--------------------- .nv.constant4             --------------------------
	.section	.nv.constant4,"a",@progbits
	.align	8
	.align		8
.nv.constant4:
        /*0000*/ 	.dword	__assertfail
	.align		8
        /*0008*/ 	.dword	__unnamed_1
	.align		8
        /*0010*/ 	.dword	_ZN40_INTERNAL_6e651c98_4_k_cu_66870318_189134cuda3std3__45__cpo5beginE
	.align		8
        /*0018*/ 	.dword	_ZN40_INTERNAL_6e651c98_4_k_cu_66870318_189134cuda3std3__45__cpo3endE
	.align		8
        /*0020*/ 	.dword	_ZN40_INTERNAL_6e651c98_4_k_cu_66870318_189134cuda3std3__45__cpo6cbeginE
	.align		8
        /*0028*/ 	.dword	_ZN40_INTERNAL_6e651c98_4_k_cu_66870318_189134cuda3std3__45__cpo4cendE
	.align		8
        /*0030*/ 	.dword	_ZN40_INTERNAL_6e651c98_4_k_cu_66870318_189134cuda3std3__442_GLOBAL__N__6e651c98_4_k_cu_66870318_189136ignoreE
	.align		8
        /*0038*/ 	.dword	_ZN40_INTERNAL_6e651c98_4_k_cu_66870318_189134cuda3std3__419piecewise_constructE
	.align		8
        /*0040*/ 	.dword	_ZN40_INTERNAL_6e651c98_4_k_cu_66870318_189134cuda3std3__48in_placeE
	.align		8
        /*0048*/ 	.dword	_ZN40_INTERNAL_6e651c98_4_k_cu_66870318_189134cuda3std6ranges3__45__cpo4swapE
	.align		8
        /*0050*/ 	.dword	_ZN40_INTERNAL_6e651c98_4_k_cu_66870318_189134cuda3std6ranges3__45__cpo9iter_moveE
	.align		8
        /*0058*/ 	.dword	_ZN40_INTERNAL_6e651c98_4_k_cu_66870318_189134cute7productE
	.align		8
        /*0060*/ 	.dword	_ZN40_INTERNAL_6e651c98_4_k_cu_66870318_189134cute1_E
	.align		8
        /*0068*/ 	.dword	$str$22
	.align		8
        /*0070*/ 	.dword	$str$23


//--------------------- .text._ZN7cutlass13device_kernelINS_4gemm6kernel13GemmUniversalIN4cute5tupleIJiiiiEEENS1_10collective13CollectiveMmaINS1_34MainloopSm90TmaGmmaWarpSpecializedILi9ENS5_IJNS4_1CILi2EEENSA_ILi1EEESC_EEENS1_32KernelTmaWarpSpecializedPingpongEEENS5_IJNSA_ILi64EEENSA_ILi128EEESG_EEENS_6half_tENS5_IJlSC_lEEESJ_SK_NS4_8TiledMMAINS4_8MMA_AtomIJNS4_4SM904GMMA26MMA_64x128x16_F32F16F16_SSILNSO_5MajorE0ELSQ_0ELNSO_7ScaleInE1ELSR_1EEEEEENS4_6LayoutINS5_IJSC_SC_SC_EEENS5_IJNSA_ILi0EEESW_SW_EEEEENS5_IJNS4_10UnderscoreESZ_SZ_EEEEENS4_13SM90_TMA_LOADENS4_14ComposedLayoutINS4_7SwizzleILi3ELi4ELi3EEENS4_18smem_ptr_flag_bitsILi16EEENSU_INS5_IJNSA_ILi8EEESG_EEENS5_IJSG_SC_EEEEEEEvNS4_8identityENS4_23SM90_TMA_LOAD_MULTICASTES1C_vS1D_EENS_8epilogue10collective6detail29Sm90TmaWarpSpecializedAdapterINS1H_15DefaultEpilogueISJ_SK_SK_NS1G_6thread17LinearCombinationISJ_Li1EffLNS1L_9ScaleType4KindE0ELNS_15FloatRoundStyleE2ESJ_EENS1_15EpilogueDefaultEEEEEvvEEEEvNT_6ParamsE --------------------------
	.section	.text._ZN7cutlass13device_kernelINS_4gemm6kernel13GemmUniversalIN4cute5tupleIJiiiiEEENS1_10collective13CollectiveMmaINS1_34MainloopSm90TmaGmmaWarpSpecializedILi9ENS5_IJNS4_1CILi2EEENSA_ILi1EEESC_EEENS1_32KernelTmaWarpSpecializedPingpongEEENS5_IJNSA_ILi64EEENSA_ILi128EEESG_EEENS_6half_tENS5_IJlSC_lEEESJ_SK_NS4_8TiledMMAINS4_8MMA_AtomIJNS4_4SM904GMMA26MMA_64x128x16_F32F16F16_SSILNSO_5MajorE0ELSQ_0ELNSO_7ScaleInE1ELSR_1EEEEEENS4_6LayoutINS5_IJSC_SC_SC_EEENS5_IJNSA_ILi0EEESW_SW_EEEEENS5_IJNS4_10UnderscoreESZ_SZ_EEEEENS4_13SM90_TMA_LOADENS4_14ComposedLayoutINS4_7SwizzleILi3ELi4ELi3EEENS4_18smem_ptr_flag_bitsILi16EEENSU_INS5_IJNSA_ILi8EEESG_EEENS5_IJSG_SC_EEEEEEEvNS4_8identityENS4_23SM90_TMA_LOAD_MULTICASTES1C_vS1D_EENS_8epilogue10collective6detail29Sm90TmaWarpSpecializedAdapterINS1H_15DefaultEpilogueISJ_SK_SK_NS1G_6thread17LinearCombinationISJ_Li1EffLNS1L_9ScaleType4KindE0ELNS_15FloatRoundStyleE2ESJ_EENS1_15EpilogueDefaultEEEEEvvEEEEvNT_6ParamsE,"ax",@progbits
	.align	128
.text._ZN7cutlass13device_kernelINS_4gemm6kernel13GemmUniversalIN4cute5tupleIJiiiiEEENS1_10collective13CollectiveMmaINS1_34MainloopSm90TmaGmmaWarpSpecializedILi9ENS5_IJNS4_1CILi2EEENSA_ILi1EEESC_EEENS1_32KernelTmaWarpSpecializedPingpongEEENS5_IJNSA_ILi64EEENSA_ILi128EEESG_EEENS_6half_tENS5_IJlSC_lEEESJ_SK_NS4_8TiledMMAINS4_8MMA_AtomIJNS4_4SM904GMMA26MMA_64x128x16_F32F16F16_SSILNSO_5MajorE0ELSQ_0ELNSO_7ScaleInE1ELSR_1EEEEEENS4_6LayoutINS5_IJSC_SC_SC_EEENS5_IJNSA_ILi0EEESW_SW_EEEEENS5_IJNS4_10UnderscoreESZ_SZ_EEEEENS4_13SM90_TMA_LOADENS4_14ComposedLayoutINS4_7SwizzleILi3ELi4ELi3EEENS4_18smem_ptr_flag_bitsILi16EEENSU_INS5_IJNSA_ILi8EEESG_EEENS5_IJSG_SC_EEEEEEEvNS4_8identityENS4_23SM90_TMA_LOAD_MULTICASTES1C_vS1D_EENS_8epilogue10collective6detail29Sm90TmaWarpSpecializedAdapterINS1H_15DefaultEpilogueISJ_SK_SK_NS1G_6thread17LinearCombinationISJ_Li1EffLNS1L_9ScaleType4KindE0ELNS_15FloatRoundStyleE2ESJ_EENS1_15EpilogueDefaultEEEEEvvEEEEvNT_6ParamsE:
        .type           _ZN7cutlass13device_kernelINS_4gemm6kernel13GemmUniversalIN4cute5tupleIJiiiiEEENS1_10collective13CollectiveMmaINS1_34MainloopSm90TmaGmmaWarpSpecializedILi9ENS5_IJNS4_1CILi2EEENSA_ILi1EEESC_EEENS1_32KernelTmaWarpSpecializedPingpongEEENS5_IJNSA_ILi64EEENSA_ILi128EEESG_EEENS_6half_tENS5_IJlSC_lEEESJ_SK_NS4_8TiledMMAINS4_8MMA_AtomIJNS4_4SM904GMMA26MMA_64x128x16_F32F16F16_SSILNSO_5MajorE0ELSQ_0ELNSO_7ScaleInE1ELSR_1EEEEEENS4_6LayoutINS5_IJSC_SC_SC_EEENS5_IJNSA_ILi0EEESW_SW_EEEEENS5_IJNS4_10UnderscoreESZ_SZ_EEEEENS4_13SM90_TMA_LOADENS4_14ComposedLayoutINS4_7SwizzleILi3ELi4ELi3EEENS4_18smem_ptr_flag_bitsILi16EEENSU_INS5_IJNSA_ILi8EEESG_EEENS5_IJSG_SC_EEEEEEEvNS4_8identityENS4_23SM90_TMA_LOAD_MULTICASTES1C_vS1D_EENS_8epilogue10collective6detail29Sm90TmaWarpSpecializedAdapterINS1H_15DefaultEpilogueISJ_SK_SK_NS1G_6thread17LinearCombinationISJ_Li1EffLNS1L_9ScaleType4KindE0ELNS_15FloatRoundStyleE2ESJ_EENS1_15EpilogueDefaultEEEEEvvEEEEvNT_6ParamsE,@function
        .size           _ZN7cutlass13device_kernelINS_4gemm6kernel13GemmUniversalIN4cute5tupleIJiiiiEEENS1_10collective13CollectiveMmaINS1_34MainloopSm90TmaGmmaWarpSpecializedILi9ENS5_IJNS4_1CILi2EEENSA_ILi1EEESC_EEENS1_32KernelTmaWarpSpecializedPingpongEEENS5_IJNSA_ILi64EEENSA_ILi128EEESG_EEENS_6half_tENS5_IJlSC_lEEESJ_SK_NS4_8TiledMMAINS4_8MMA_AtomIJNS4_4SM904GMMA26MMA_64x128x16_F32F16F16_SSILNSO_5MajorE0ELSQ_0ELNSO_7ScaleInE1ELSR_1EEEEEENS4_6LayoutINS5_IJSC_SC_SC_EEENS5_IJNSA_ILi0EEESW_SW_EEEEENS5_IJNS4_10UnderscoreESZ_SZ_EEEEENS4_13SM90_TMA_LOADENS4_14ComposedLayoutINS4_7SwizzleILi3ELi4ELi3EEENS4_18smem_ptr_flag_bitsILi16EEENSU_INS5_IJNSA_ILi8EEESG_EEENS5_IJSG_SC_EEEEEEEvNS4_8identityENS4_23SM90_TMA_LOAD_MULTICASTES1C_vS1D_EENS_8epilogue10collective6detail29Sm90TmaWarpSpecializedAdapterINS1H_15DefaultEpilogueISJ_SK_SK_NS1G_6thread17LinearCombinationISJ_Li1EffLNS1L_9ScaleType4KindE0ELNS_15FloatRoundStyleE2ESJ_EENS1_15EpilogueDefaultEEEEEvvEEEEvNT_6ParamsE,(.L_x_212 - _ZN7cutlass13device_kernelINS_4gemm6kernel13GemmUniversalIN4cute5tupleIJiiiiEEENS1_10collective13CollectiveMmaINS1_34MainloopSm90TmaGmmaWarpSpecializedILi9ENS5_IJNS4_1CILi2EEENSA_ILi1EEESC_EEENS1_32KernelTmaWarpSpecializedPingpongEEENS5_IJNSA_ILi64EEENSA_ILi128EEESG_EEENS_6half_tENS5_IJlSC_lEEESJ_SK_NS4_8TiledMMAINS4_8MMA_AtomIJNS4_4SM904GMMA26MMA_64x128x16_F32F16F16_SSILNSO_5MajorE0ELSQ_0ELNSO_7ScaleInE1ELSR_1EEEEEENS4_6LayoutINS5_IJSC_SC_SC_EEENS5_IJNSA_ILi0EEESW_SW_EEEEENS5_IJNS4_10UnderscoreESZ_SZ_EEEEENS4_13SM90_TMA_LOADENS4_14ComposedLayoutINS4_7SwizzleILi3ELi4ELi3EEENS4_18smem_ptr_flag_bitsILi16EEENSU_INS5_IJNSA_ILi8EEESG_EEENS5_IJSG_SC_EEEEEEEvNS4_8identityENS4_23SM90_TMA_LOAD_MULTICASTES1C_vS1D_EENS_8epilogue10collective6detail29Sm90TmaWarpSpecializedAdapterINS1H_15DefaultEpilogueISJ_SK_SK_NS1G_6thread17LinearCombinationISJ_Li1EffLNS1L_9ScaleType4KindE0ELNS_15FloatRoundStyleE2ESJ_EENS1_15EpilogueDefaultEEEEEvvEEEEvNT_6ParamsE)
        .other          _ZN7cutlass13device_kernelINS_4gemm6kernel13GemmUniversalIN4cute5tupleIJiiiiEEENS1_10collective13CollectiveMmaINS1_34MainloopSm90TmaGmmaWarpSpecializedILi9ENS5_IJNS4_1CILi2EEENSA_ILi1EEESC_EEENS1_32KernelTmaWarpSpecializedPingpongEEENS5_IJNSA_ILi64EEENSA_ILi128EEESG_EEENS_6half_tENS5_IJlSC_lEEESJ_SK_NS4_8TiledMMAINS4_8MMA_AtomIJNS4_4SM904GMMA26MMA_64x128x16_F32F16F16_SSILNSO_5MajorE0ELSQ_0ELNSO_7ScaleInE1ELSR_1EEEEEENS4_6LayoutINS5_IJSC_SC_SC_EEENS5_IJNSA_ILi0EEESW_SW_EEEEENS5_IJNS4_10UnderscoreESZ_SZ_EEEEENS4_13SM90_TMA_LOADENS4_14ComposedLayoutINS4_7SwizzleILi3ELi4ELi3EEENS4_18smem_ptr_flag_bitsILi16EEENSU_INS5_IJNSA_ILi8EEESG_EEENS5_IJSG_SC_EEEEEEEvNS4_8identityENS4_23SM90_TMA_LOAD_MULTICASTES1C_vS1D_EENS_8epilogue10collective6detail29Sm90TmaWarpSpecializedAdapterINS1H_15DefaultEpilogueISJ_SK_SK_NS1G_6thread17LinearCombinationISJ_Li1EffLNS1L_9ScaleType4KindE0ELNS_15FloatRoundStyleE2ESJ_EENS1_15EpilogueDefaultEEEEEvvEEEEvNT_6ParamsE,@"STO_CUDA_ENTRY STV_DEFAULT"
_ZN7cutlass13device_kernelINS_4gemm6kernel13GemmUniversalIN4cute5tupleIJiiiiEEENS1_10collective13CollectiveMmaINS1_34MainloopSm90TmaGmmaWarpSpecializedILi9ENS5_IJNS4_1CILi2EEENSA_ILi1EEESC_EEENS1_32KernelTmaWarpSpecializedPingpongEEENS5_IJNSA_ILi64EEENSA_ILi128EEESG_EEENS_6half_tENS5_IJlSC_lEEESJ_SK_NS4_8TiledMMAINS4_8MMA_AtomIJNS4_4SM904GMMA26MMA_64x128x16_F32F16F16_SSILNSO_5MajorE0ELSQ_0ELNSO_7ScaleInE1ELSR_1EEEEEENS4_6LayoutINS5_IJSC_SC_SC_EEENS5_IJNSA_ILi0EEESW_SW_EEEEENS5_IJNS4_10UnderscoreESZ_SZ_EEEEENS4_13SM90_TMA_LOADENS4_14ComposedLayoutINS4_7SwizzleILi3ELi4ELi3EEENS4_18smem_ptr_flag_bitsILi16EEENSU_INS5_IJNSA_ILi8EEESG_EEENS5_IJSG_SC_EEEEEEEvNS4_8identityENS4_23SM90_TMA_LOAD_MULTICASTES1C_vS1D_EENS_8epilogue10collective6detail29Sm90TmaWarpSpecializedAdapterINS1H_15DefaultEpilogueISJ_SK_SK_NS1G_6thread17LinearCombinationISJ_Li1EffLNS1L_9ScaleType4KindE0ELNS_15FloatRoundStyleE2ESJ_EENS1_15EpilogueDefaultEEEEEvvEEEEvNT_6ParamsE:
[----:B------:R-:W0:Y:S02]  /*0000*/  LDC R1, c[0x0][0x28] ;  /* 0x00000a00ff017b82 */ /* 0x000e240000000800 */
[----:B0-----:R-:W-:Y:S01]  /*0010*/  VIADD R1, R1, 0xfffffff8 ;  /* 0xfffffff801017836 */ /* 0x001fe20000000000 */
[----:B------:R-:W0:Y:S01]  /*0020*/  S2R R4, SR_TID.X ;  /* 0x0000000000047919 */ /* 0x000e220000002100 */
[----:B------:R-:W-:Y:S01]  /*0030*/  ELECT P0, URZ, PT ;  /* 0x00000000003f782f */ /* 0x000fe20003800000 */
[----:B------:R-:W-:Y:S01]  /*0040*/  BSSY B0, `(.L_x_0) ;  /* 0x000000f000007945 */ /* 0x000fe20003800000 */
[--C-:B0-----:R-:W-:Y:S02]  /*0050*/  SHF.R.U32.HI R0, RZ, 0x5, R4.reuse ;  /* 0x00000005ff007819 */ /* 0x101fe40000011604 */
[----:B------:R-:W-:-:S03]  /*0060*/  SHF.R.U32.HI R7, RZ, 0x7, R4 ;  /* 0x00000007ff077819 */ /* 0x000fc60000011604 */
[----:B------:R-:W0:Y:S04]  /*0070*/  SHFL.IDX PT, R2, R0, RZ, 0x1f ;  /* 0x00001fff00027589 */ /* 0x000e2800000e0000 */
[----:B------:R1:W2:Y:S01]  /*0080*/  SHFL.IDX PT, R10, R7, RZ, 0x1f ;  /* 0x00001fff070a7589 */ /* 0x0002a200000e0000 */
[----:B0-----:R-:W-:-:S13]  /*0090*/  ISETP.NE.OR P0, PT, R2, RZ, !P0 ;  /* 0x000000ff0200720c */ /* 0x001fda0004705670 */
[----:B-12---:R-:W-:Y:S05]  /*00a0*/  @P0 BRA `(.L_x_1) ;  /* 0x0000000000200947 */ /* 0x006fea0003800000 */
[----:B------:R-:W-:Y:S02]  /*00b0*/  ULDC.64 UR4, c[0x0][0x198] ;  /* 0x0000660000047ab9 */ /* 0x000fe40000000a00 */
[----:B------:R-:W-:Y:S02]  /*00c0*/  UIADD3 UR6, UP0, UR4, 0xf0, URZ ;  /* 0x000000f004067890 */ /* 0x000fe4000ff1e03f */
[----:B------:R-:W-:Y:S02]  /*00d0*/  UIADD3 UR4, UP1, UR4, 0x1f0, URZ ;  /* 0x000001f004047890 */ /* 0x000fe4000ff3e03f */
[----:B------:R-:W-:Y:S02]  /*00e0*/  UIADD3.X UR7, URZ, UR5, URZ, UP0, !UPT ;  /* 0x000000053f077290 */ /* 0x000fe400087fe43f */
[----:B------:R-:W-:-:S07]  /*00f0*/  UIADD3.X UR5, URZ, UR5, URZ, UP1, !UPT ;  /* 0x000000053f057290 */ /* 0x000fce0008ffe43f */
[----:B------:R0:W-:Y:S02]  /*0100*/  UTMACCTL.PF [UR6] ;  /* 0x00000000060079b9 */ /* 0x0001e40008040000 */
[----:B------:R0:W-:Y:S02]  /*0110*/  UTMACCTL.PF [UR4] ;  /* 0x00000000040079b9 */ /* 0x0001e40008040000 */
[----:B0-----:R-:W-:Y:S01]  /*0120*/  NOP ;  /* 0x0000000000007918 */ /* 0x001fe20000000000 */
.L_x_1:
[----:B------:R-:W-:Y:S05]  /*0130*/  BSYNC B0 ;  /* 0x0000000000007941 */ /* 0x000fea0003800000 */
.L_x_0:
[----:B------:R-:W0:Y:S02]  /*0140*/  SHFL.IDX PT, R9, R0, RZ, 0x1f ;  /* 0x00001fff00097589 */ /* 0x000e2400000e0000 */
[----:B0-----:R-:W-:-:S13]  /*0150*/  ISETP.NE.AND P0, PT, R9, RZ, PT ;  /* 0x000000ff0900720c */ /* 0x001fda0003f05270 */
[----:B------:R-:W-:Y:S05]  /*0160*/  @P0 BRA `(.L_x_2) ;  /* 0x00000000008c0947 */ /* 0x000fea0003800000 */
[----:B------:R-:W-:Y:S01]  /*0170*/  ELECT P0, URZ, PT ;  /* 0x00000000003f782f */ /* 0x000fe20003800000 */
[----:B------:R-:W-:-:S12]  /*0180*/  BSSY B0, `(.L_x_2) ;  /* 0x0000021000007945 */ /* 0x000fd80003800000 */
[----:B------:R-:W-:Y:S05]  /*0190*/  @!P0 BRA `(.L_x_3) ;  /* 0x00000000007c8947 */ /* 0x000fea0003800000 */
[----:B------:R-:W0:Y:S01]  /*01a0*/  S2UR UR8, SR_CgaCtaId ;  /* 0x00000000000879c3 */ /* 0x000e220000008800 */
[----:B------:R-:W-:Y:S01]  /*01b0*/  UMOV UR4, 0x400 ;  /* 0x0000040000047882 */ /* 0x000fe20000000000 */
[----:B------:R-:W-:Y:S01]  /*01c0*/  UMOV UR5, 0x1 ;  /* 0x0000000100057882 */ /* 0x000fe20000000000 */
[----:B------:R-:W-:Y:S02]  /*01d0*/  UMOV UR6, 0x2 ;  /* 0x0000000200067882 */ /* 0x000fe40000000000 */
[----:B------:R-:W-:-:S04]  /*01e0*/  UIADD3 UR6, -UR6, 0x100000, URZ ;  /* 0x0010000006067890 */ /* 0x000fc8000fffe13f */
[----:B------:R-:W-:Y:S02]  /*01f0*/  USHF.L.U32 UR7, UR6, 0xb, URZ ;  /* 0x0000000b06077899 */ /* 0x000fe4000800063f */
[----:B------:R-:W-:Y:S02]  /*0200*/  USHF.L.U32 UR6, UR6, 0x1, URZ ;  /* 0x0000000106067899 */ /* 0x000fe4000800063f */
[----:B0-----:R-:W-:Y:S02]  /*0210*/  ULEA UR8, UR8, UR4, 0x18 ;  /* 0x0000000408087291 */ /* 0x001fe4000f8ec03f */
[----:B------:R-:W-:-:S04]  /*0220*/  UIADD3 UR4, -UR5, 0x100000, URZ ;  /* 0x0010000005047890 */ /* 0x000fc8000fffe13f */
[----:B------:R-:W-:Y:S02]  /*0230*/  USHF.L.U32 UR5, UR4, 0xb, URZ ;  /* 0x0000000b04057899 */ /* 0x000fe4000800063f */
[----:B------:R-:W-:Y:S01]  /*0240*/  USHF.L.U32 UR4, UR4, 0x1, URZ ;  /* 0x0000000104047899 */ /* 0x000fe2000800063f */
[----:B------:R-:W0:Y:S11]  /*0250*/  FENCE.VIEW.ASYNC.S ;  /* 0x00000000000073c6 */ /* 0x000e360000000000 */
[----:B0-----:R0:W1:Y:S01]  /*0260*/  SYNCS.EXCH.64 URZ, [UR8], UR4 ;  /* 0x00000004083f75b2 */ /* 0x0010620008000100 */
[----:B------:R0:W2:Y:S01]  /*0270*/  SYNCS.EXCH.64 URZ, [UR8+0x48], UR6 ;  /* 0x00004806083f75b2 */ /* 0x0000a20008000100 */
[----:B------:R0:W3:Y:S01]  /*0280*/  SYNCS.EXCH.64 URZ, [UR8+0x8], UR4 ;  /* 0x00000804083f75b2 */ /* 0x0000e20008000100 */
[----:B------:R0:W4:Y:S01]  /*0290*/  SYNCS.EXCH.64 URZ, [UR8+0x50], UR6 ;  /* 0x00005006083f75b2 */ /* 0x0001220008000100 */
[----:B------:R0:W0:Y:S01]  /*02a0*/  SYNCS.EXCH.64 URZ, [UR8+0x10], UR4 ;  /* 0x00001004083f75b2 */ /* 0x0000220008000100 */
        /* <DEDUP_REMOVED lines=13> */
[----:B------:R-:W-:Y:S01]  /*0380*/  NOP ;  /* 0x0000000000007918 */ /* 0x000fe20000000000 */
.L_x_3:
[----:B0-----:R-:W-:Y:S05]  /*0390*/  BSYNC B0 ;  /* 0x0000000000007941 */ /* 0x001fea0003800000 */
.L_x_2:
[----:B------:R-:W0:Y:S01]  /*03a0*/  SHFL.IDX PT, R12, R0, RZ, 0x1f ;  /* 0x00001fff000c7589 */ /* 0x000e2200000e0000 */
[----:B------:R-:W5:Y:S01]  /*03b0*/  S2UR UR12, SR_CTAID.X ;  /* 0x00000000000c79c3 */ /* 0x000f620000002500 */
[----:B------:R-:W-:Y:S02]  /*03c0*/  SHF.R.S32.HI R3, RZ, 0x1f, R4 ;  /* 0x0000001fff037819 */ /* 0x000fe40000011404 */
[----:B------:R-:W-:Y:S01]  /*03d0*/  ELECT P0, URZ, PT ;  /* 0x00000000003f782f */ /* 0x000fe20003800000 */
[----:B------:R-:W1:Y:S01]  /*03e0*/  SHFL.IDX PT, R11, R0, RZ, 0x1f ;  /* 0x00001fff000b7589 */ /* 0x000e6200000e0000 */
[----:B------:R-:W-:Y:S01]  /*03f0*/  ULDC UR4, c[0x0][0x150] ;  /* 0x0000540000047ab9 */ /* 0x000fe20000000800 */
[----:B------:R-:W-:Y:S02]  /*0400*/  LEA.HI R3, R3, R4, RZ, 0x7 ;  /* 0x0000000403037211 */ /* 0x000fe400078f38ff */
[----:B------:R-:W-:Y:S01]  /*0410*/  ELECT P1, URZ, PT ;  /* 0x00000000003f782f */ /* 0x000fe20003820000 */
[----:B------:R-:W2:Y:S01]  /*0420*/  S2R R6, SR_CTAID.Y ;  /* 0x0000000000067919 */ /* 0x000ea20000002600 */
[----:B------:R-:W3:Y:S01]  /*0430*/  LDC R14, c[0x0][0x144] ;  /* 0x00005100ff0e7b82 */ /* 0x000ee20000000800 */
[----:B------:R-:W-:Y:S01]  /*0440*/  LOP3.LUT R3, R3, 0xffffff80, RZ, 0xc0, !PT ;  /* 0xffffff8003037812 */ /* 0x000fe200078ec0ff */
[----:B------:R-:W-:Y:S01]  /*0450*/  UMOV UR11, 0x80 ;  /* 0x00000080000b7882 */ /* 0x000fe20000000000 */
[----:B------:R-:W4:Y:S01]  /*0460*/  SHFL.IDX PT, R16, R7, RZ, 0x1f ;  /* 0x00001fff07107589 */ /* 0x000f2200000e0000 */
[----:B------:R-:W-:Y:S01]  /*0470*/  NOP ;  /* 0x0000000000007918 */ /* 0x000fe20000000000 */
[----:B------:R-:W-:Y:S01]  /*0480*/  NOP ;  /* 0x0000000000007918 */ /* 0x000fe20000000000 */
[----:B------:R-:W-:Y:S01]  /*0490*/  IMAD.IADD R5, R4, 0x1, -R3 ;  /* 0x0000000104057824 */ /* 0x000fe200078e0a03 */
[C---:B------:R-:W-:Y:S01]  /*04a0*/  ISETP.NE.AND P4, PT, R10.reuse, RZ, PT ;  /* 0x000000ff0a00720c */ /* 0x040fe20003f85270 */
[----:B------:R-:W4:Y:S01]  /*04b0*/  LDC R15, c[0x0][0x140] ;  /* 0x00005000ff0f7b82 */ /* 0x000f220000000800 */
[----:B------:R-:W-:-:S02]  /*04c0*/  VIADD R36, R10, 0xffffffff ;  /* 0xffffffff0a247836 */ /* 0x000fc40000000000 */
[----:B------:R-:W-:Y:S01]  /*04d0*/  SHF.R.S32.HI R8, RZ, 0x1f, R5 ;  /* 0x0000001fff087819 */ /* 0x000fe20000011405 */
[----:B------:R-:W-:Y:S02]  /*04e0*/  IMAD.MOV.U32 R89, RZ, RZ, 0x1 ;  /* 0x00000001ff597424 */ /* 0x000fe400078e00ff */
[----:B------:R-:W-:Y:S02]  /*04f0*/  ISETP.GE.U32.AND P6, PT, R36, 0x2, PT ;  /* 0x000000022400780c */ /* 0x000fe40003fc6070 */
[----:B0-----:R-:W-:Y:S01]  /*0500*/  ISETP.NE.OR P0, PT, R12, RZ, !P0 ;  /* 0x000000ff0c00720c */ /* 0x001fe20004705670 */
[----:B------:R-:W0:Y:S01]  /*0510*/  LDC R25, c[0x0][0x148] ;  /* 0x00005200ff197b82 */ /* 0x000e220000000800 */
[----:B-----5:R-:W-:Y:S02]  /*0520*/  I2FP.F32.U32 R12, UR12 ;  /* 0x0000000c000c7c45 */ /* 0x020fe40008201000 */
[----:B------:R-:W-:Y:S02]  /*0530*/  LEA.HI R3, R8, R5, RZ, 0x3 ;  /* 0x0000000508037211 */ /* 0x000fe400078f18ff */
[----:B-1----:R-:W-:Y:S01]  /*0540*/  ISETP.NE.OR P1, PT, R11, RZ, !P1 ;  /* 0x000000ff0b00720c */ /* 0x002fe20004f25670 */
[----:B------:R-:W-:Y:S01]  /*0550*/  FMUL R13, R12, UR4 ;  /* 0x000000040c0d7c20 */ /* 0x000fe20008400000 */
[--C-:B------:R-:W-:Y:S01]  /*0560*/  SHF.R.S32.HI R0, RZ, 0x3, R3.reuse ;  /* 0x00000003ff007819 */ /* 0x100fe20000011403 */
[----:B------:R-:W-:Y:S01]  /*0570*/  ULDC UR4, c[0x0][0x154] ;  /* 0x0000550000047ab9 */ /* 0x000fe20000000800 */
[----:B------:R-:W-:-:S02]  /*0580*/  SHF.R.S32.HI R3, RZ, 0x1f, R3 ;  /* 0x0000001fff037819 */ /* 0x000fc40000011403 */
[----:B------:R-:W-:Y:S01]  /*0590*/  SHF.R.S32.HI R12, RZ, 0x1f, R9 ;  /* 0x0000001fff0c7819 */ /* 0x000fe20000011409 */
[----:B------:R-:W1:Y:S01]  /*05a0*/  F2I.U32.TRUNC.NTZ R13, R13 ;  /* 0x0000000d000d7305 */ /* 0x000e62000020f000 */
[----:B------:R-:W-:Y:S01]  /*05b0*/  LEA.HI R11, R3, R0, RZ, 0x2 ;  /* 0x00000000030b7211 */ /* 0x000fe200078f10ff */
[----:B------:R-:W-:Y:S01]  /*05c0*/  VOTEU.ALL UP1, P0 ;  /* 0x00000000003f7886 */ /* 0x000fe20000020000 */
[----:B------:R-:W-:Y:S01]  /*05d0*/  LEA.HI R12, R12, R9, RZ, 0x2 ;  /* 0x000000090c0c7211 */ /* 0x000fe200078f10ff */
[----:B------:R-:W-:Y:S01]  /*05e0*/  VOTEU.ALL UP0, P0 ;  /* 0x00000000003f7886 */ /* 0x000fe20000000000 */
[----:B------:R-:W-:Y:S01]  /*05f0*/  SHF.R.S32.HI R3, RZ, 0x1f, R2 ;  /* 0x0000001fff037819 */ /* 0x000fe20000011402 */
[----:B------:R-:W-:Y:S01]  /*0600*/  VOTEU.ALL UP2, P1 ;  /* 0x00000000003f7886 */ /* 0x000fe20000840000 */
[----:B------:R-:W-:Y:S01]  /*0610*/  LOP3.LUT R11, R11, 0xfffffffc, RZ, 0xc0, !PT ;  /* 0xfffffffc0b0b7812 */ /* 0x000fe200078ec0ff */
[----:B------:R-:W5:Y:S01]  /*0620*/  @!UP1 S2UR UR7, SR_CgaCtaId ;  /* 0x00000000000799c3 */ /* 0x000f620000008800 */
[----:B------:R-:W-:Y:S01]  /*0630*/  LOP3.LUT R12, R12, 0x3ffffffc, RZ, 0xc0, !PT ;  /* 0x3ffffffc0c0c7812 */ /* 0x000fe200078ec0ff */
[----:B------:R-:W-:Y:S01]  /*0640*/  @!UP1 UMOV UR6, 0x400 ;  /* 0x0000040000069882 */ /* 0x000fe20000000000 */
[----:B------:R-:W-:Y:S01]  /*0650*/  LEA.HI R3, R3, R2, RZ, 0x2 ;  /* 0x0000000203037211 */ /* 0x000fe200078f10ff */
[----:B------:R-:W-:Y:S01]  /*0660*/  IMAD.IADD R11, R0, 0x1, -R11 ;  /* 0x00000001000b7824 */ /* 0x000fe200078e0a0b */
[----:B------:R-:W-:Y:S01]  /*0670*/  @!UP2 UMOV UR9, 0x400 ;  /* 0x000004000009a882 */ /* 0x000fe20000000000 */
[----:B------:R-:W-:Y:S01]  /*0680*/  IMAD.IADD R12, R9, 0x1, -R12 ;  /* 0x00000001090c7824 */ /* 0x000fe200078e0a0c */
[----:B------:R-:W-:Y:S01]  /*0690*/  LOP3.LUT R3, R3, 0xfffffffc, RZ, 0xc0, !PT ;  /* 0xfffffffc03037812 */ /* 0x000fe200078ec0ff */
[----:B------:R-:W0:Y:S01]  /*06a0*/  @!UP2 S2UR UR10, SR_CgaCtaId ;  /* 0x00000000000aa9c3 */ /* 0x000e220000008800 */
[----:B-1----:R-:W-:Y:S01]  /*06b0*/  IMAD.MOV R13, RZ, RZ, -R13 ;  /* 0x000000ffff0d7224 */ /* 0x002fe200078e0a0d */
[----:B------:R-:W-:Y:S01]  /*06c0*/  VOTEU.ALL UP3, P1 ;  /* 0x00000000003f7886 */ /* 0x000fe20000860000 */
[----:B------:R-:W-:Y:S01]  /*06d0*/  IMAD R11, R12, 0x4, R11 ;  /* 0x000000040c0b7824 */ /* 0x000fe200078e020b */
[----:B------:R-:W-:Y:S01]  /*06e0*/  VOTEU.ALL UP4, P1 ;  /* 0x00000000003f7886 */ /* 0x000fe20000880000 */
[----:B------:R-:W-:Y:S01]  /*06f0*/  IMAD.IADD R9, R2, 0x1, -R3 ;  /* 0x0000000102097824 */ /* 0x000fe200078e0a03 */
[----:B--2---:R-:W-:Y:S01]  /*0700*/  I2FP.F32.U32 R2, R6 ;  /* 0x0000000600027245 */ /* 0x004fe20000201000 */
[----:B---3--:R-:W-:Y:S01]  /*0710*/  IMAD R21, R14, R13, UR12 ;  /* 0x0000000c0e157e24 */ /* 0x008fe2000f8e020d */
[C---:B------:R-:W-:Y:S01]  /*0720*/  LEA.HI R0, R11.reuse, R11, RZ, 0x1 ;  /* 0x0000000b0b007211 */ /* 0x040fe200078f08ff */
[C---:B------:R-:W-:Y:S01]  /*0730*/  IMAD.SHL.U32 R88, R11.reuse, 0x4, RZ ;  /* 0x000000040b587824 */ /* 0x040fe200078e00ff */
[----:B------:R-:W-:Y:S01]  /*0740*/  VOTEU.ALL UP5, P1 ;  /* 0x00000000003f7886 */ /* 0x000fe200008a0000 */
[----:B------:R-:W-:Y:S01]  /*0750*/  FMUL R2, R2, UR4 ;  /* 0x0000000402027c20 */ /* 0x000fe20008400000 */
[----:B------:R-:W-:Y:S01]  /*0760*/  LOP3.LUT R0, R0, 0xfffffffe, RZ, 0xc0, !PT ;  /* 0xfffffffe00007812 */ /* 0x000fe200078ec0ff */
[----:B------:R-:W-:Y:S01]  /*0770*/  UMOV UR4, 0x20 ;  /* 0x0000002000047882 */ /* 0x000fe20000000000 */
[----:B------:R-:W-:Y:S01]  /*0780*/  LOP3.LUT R88, R11, 0xc, R88, 0x78, !PT ;  /* 0x0000000c0b587812 */ /* 0x000fe200078e7858 */
[----:B------:R-:W-:-:S04]  /*0790*/  @!UP1 UIADD3 UR4, -UR4, 0x100000, URZ ;  /* 0x0010000004049890 */ /* 0x000fc8000fffe13f */
[----:B------:R-:W-:Y:S02]  /*07a0*/  @!UP1 USHF.L.U32 UR5, UR4, 0xb, URZ ;  /* 0x0000000b04059899 */ /* 0x000fe4000800063f */
[----:B------:R-:W-:Y:S01]  /*07b0*/  @!UP1 USHF.L.U32 UR4, UR4, 0x1, URZ ;  /* 0x0000000104049899 */ /* 0x000fe2000800063f */
[----:B----4-:R-:W-:Y:S01]  /*07c0*/  ISETP.EQ.U32.AND P2, PT, R15, 0x1, PT ;  /* 0x000000010f00780c */ /* 0x010fe20003f42070 */
[----:B------:R-:W-:Y:S01]  /*07d0*/  IMAD.IADD R0, R11, 0x1, -R0 ;  /* 0x000000010b007824 */ /* 0x000fe200078e0a00 */
[----:B------:R-:W1:Y:S01]  /*07e0*/  F2I.U32.TRUNC.NTZ R2, R2 ;  /* 0x0000000200027305 */ /* 0x000e62000020f000 */
[----:B-----5:R-:W-:Y:S01]  /*07f0*/  @!UP1 ULEA UR8, UR7, UR6, 0x18 ;  /* 0x0000000607089291 */ /* 0x020fe2000f8ec03f */
[----:B------:R-:W-:Y:S01]  /*0800*/  R2UR UR43, R16 ;  /* 0x00000000102b72ca */ /* 0x000fe200000e0000 */
[----:B------:R-:W-:-:S04]  /*0810*/  @!UP2 UIADD3 UR6, -UR11, 0x100000, URZ ;  /* 0x001000000b06a890 */ /* 0x000fc8000fffe13f */
[----:B------:R-:W-:Y:S02]  /*0820*/  @!UP2 USHF.L.U32 UR7, UR6, 0xb, URZ ;  /* 0x0000000b0607a899 */ /* 0x000fe4000800063f */
[----:B------:R-:W-:Y:S01]  /*0830*/  @!UP2 USHF.L.U32 UR6, UR6, 0x1, URZ ;  /* 0x000000010606a899 */ /* 0x000fe2000800063f */
[----:B------:R-:W-:Y:S01]  /*0840*/  ISETP.NE.AND P3, PT, R0, R21, PT ;  /* 0x000000150000720c */ /* 0x000fe20003f65270 */
[----:B------:R-:W-:Y:S01]  /*0850*/  VOTEU.ALL UP1, P0 ;  /* 0x00000000003f7886 */ /* 0x000fe20000020000 */
[----:B0-----:R-:W-:Y:S01]  /*0860*/  @!UP2 ULEA UR9, UR10, UR9, 0x18 ;  /* 0x000000090a09a291 */ /* 0x001fe2000f8ec03f */
[----:B------:R-:W-:Y:S01]  /*0870*/  LOP3.LUT P0, RZ, R5, 0x7, RZ, 0xc0, !PT ;  /* 0x0000000705ff7812 */ /* 0x000fe2000780c0ff */
[----:B------:R-:W-:Y:S01]  /*0880*/  VOTEU.ALL UP2, P1 ;  /* 0x00000000003f7886 */ /* 0x000fe20000840000 */
[----:B------:R-:W-:Y:S02]  /*0890*/  ISETP.NE.AND P1, PT, R9, 0x3, PT ;  /* 0x000000030900780c */ /* 0x000fe40003f25270 */
[----:B------:R-:W-:-:S02]  /*08a0*/  ISETP.LT.U32.AND P0, PT, R88, 0x2, !P0 ;  /* 0x000000025800780c */ /* 0x000fc40004701070 */
[----:B------:R-:W-:Y:S01]  /*08b0*/  ISETP.EQ.OR P1, PT, R9, RZ, !P1 ;  /* 0x000000ff0900720c */ /* 0x000fe20004f22670 */
[----:B------:R-:W0:Y:S02]  /*08c0*/  FENCE.VIEW.ASYNC.S ;  /* 0x00000000000073c6 */ /* 0x000e240000000000 */
[----:B0-----:R0:W2:Y:S01]  /*08d0*/  @!UP0 SYNCS.EXCH.64 URZ, [UR8+0xc0], UR4 ;  /* 0x0000c004083f85b2 */ /* 0x0010a20008000100 */
[----:B-1----:R-:W-:Y:S01]  /*08e0*/  IMAD.MOV R20, RZ, RZ, -R2 ;  /* 0x000000ffff147224 */ /* 0x002fe200078e0a02 */
[----:B------:R-:W-:-:S03]  /*08f0*/  @P3 LEA.HI R0, R88, R88, RZ, 0x1 ;  /* 0x0000005858003211 */ /* 0x000fc600078f08ff */
[----:B------:R-:W-:Y:S01]  /*0900*/  IMAD R3, R25, R20, R6 ;  /* 0x0000001419037224 */ /* 0x000fe200078e0206 */
[----:B------:R-:W-:Y:S02]  /*0910*/  ISETP.EQ.AND P1, PT, R10, RZ, P1 ;  /* 0x000000ff0a00720c */ /* 0x000fe40000f22270 */
[----:B------:R-:W-:Y:S02]  /*0920*/  @P3 SHF.R.S32.HI R0, RZ, 0x1, R0 ;  /* 0x00000001ff003819 */ /* 0x000fe40000011400 */
[----:B------:R-:W-:Y:S02]  /*0930*/  SEL R23, RZ, 0x1, !P1 ;  /* 0x00000001ff177807 */ /* 0x000fe40004800000 */
[----:B------:R-:W-:Y:S02]  /*0940*/  @P3 ISETP.NE.AND P5, PT, R0, R3, PT ;  /* 0x000000030000320c */ /* 0x000fe40003fa5270 */
[----:B------:R-:W-:Y:S01]  /*0950*/  SEL R0, RZ, 0x1, !P0 ;  /* 0x00000001ff007807 */ /* 0x000fe20004000000 */
[----:B------:R0:W1:Y:S01]  /*0960*/  @!UP1 SYNCS.EXCH.64 URZ, [UR8+0xc8], UR4 ;  /* 0x0000c804083f95b2 */ /* 0x0000620008000100 */
[----:B------:R-:W-:Y:S01]  /*0970*/  NOP ;  /* 0x0000000000007918 */ /* 0x000fe20000000000 */
[----:B------:R-:W-:-:S02]  /*0980*/  @P3 SEL R89, RZ, 0x1, P5 ;  /* 0x00000001ff593807 */ /* 0x000fc40002800000 */
[----:B------:R-:W-:Y:S02]  /*0990*/  SEL R23, R23, 0x2, P6 ;  /* 0x0000000217177807 */ /* 0x000fe40003000000 */
[----:B------:R-:W-:Y:S01]  /*09a0*/  LOP3.LUT R89, R89, R0, RZ, 0xc0, !PT ;  /* 0x0000000059597212 */ /* 0x000fe200078ec0ff */
[----:B------:R0:W3:Y:S01]  /*09b0*/  @!UP2 SYNCS.EXCH.64 URZ, [UR9+0xa0], UR6 ;  /* 0x0000a006093fa5b2 */ /* 0x0000e20008000100 */
[----:B------:R0:W4:Y:S01]  /*09c0*/  @!UP3 SYNCS.EXCH.64 URZ, [UR9+0xa8], UR6 ;  /* 0x0000a806093fb5b2 */ /* 0x0001220008000100 */
[----:B------:R0:W0:Y:S01]  /*09d0*/  @!UP4 SYNCS.EXCH.64 URZ, [UR9+0xb0], UR6 ;  /* 0x0000b006093fc5b2 */ /* 0x0000220008000100 */
[----:B------:R0:W0:Y:S01]  /*09e0*/  @!UP5 SYNCS.EXCH.64 URZ, [UR9+0xb8], UR6 ;  /* 0x0000b806093fd5b2 */ /* 0x0000220008000100 */
[----:B------:R-:W-:Y:S01]  /*09f0*/  NOP ;  /* 0x0000000000007918 */ /* 0x000fe20000000000 */
[----:B--2---:R-:W-:Y:S05]  /*0a00*/  @!P2 BRA `(.L_x_4) ;  /* 0x000000000008a947 */ /* 0x004fea0003800000 */
[----:B01-34-:R-:W-:Y:S01]  /*0a10*/  UCGABAR_ARV ;  /* 0x00000000000079c7 */ /* 0x01bfe20008000000 */
[----:B------:R-:W-:Y:S05]  /*0a20*/  BRA `(.L_x_5) ;  /* 0x0000000000047947 */ /* 0x000fea0003800000 */
.L_x_4:
[----:B01-34-:R-:W-:Y:S01]  /*0a30*/  NOP ;  /* 0x0000000000007918 */ /* 0x01bfe20000000000 */
.L_x_5:
[----:B------:R-:W-:Y:S01]  /*0a40*/  ULDC.64 UR4, c[0x0][0x598] ;  /* 0x0001660000047ab9 */ /* 0x000fe20000000a00 */
[----:B------:R-:W-:Y:S01]  /*0a50*/  ULDC.64 UR36, c[0x0][0x208] ;  /* 0x0000820000247ab9 */ /* 0x000fe20000000a00 */
[----:B------:R-:W-:-:S04]  /*0a60*/  ISETP.NE.U32.AND P0, PT, RZ, UR4, PT ;  /* 0x00000004ff007c0c */ /* 0x000fc8000bf05070 */
[----:B------:R-:W-:-:S13]  /*0a70*/  ISETP.NE.AND.EX P0, PT, RZ, UR5, PT, P0 ;  /* 0x00000005ff007c0c */ /* 0x000fda000bf05300 */
[----:B------:R-:W-:Y:S05]  /*0a80*/  @!P0 BRA `(.L_x_6) ;  /* 0x00000000001c8947 */ /* 0x000fea0003800000 */
[----:B------:R-:W0:Y:S02]  /*0a90*/  LDC.64 R2, c[0x0][0x598] ;  /* 0x00016600ff027b82 */ /* 0x000e240000000a00 */
[----:B0-----:R-:W2:Y:S02]  /*0aa0*/  LDG.E.64 R2, desc[UR36][R2.64] ;  /* 0x0000002402027981 */ /* 0x001ea4000c1e1b00 */
[----:B--2---:R-:W-:-:S04]  /*0ab0*/  ISETP.NE.U32.AND P0, PT, R2, RZ, PT ;  /* 0x000000ff0200720c */ /* 0x004fc80003f05070 */
[----:B------:R-:W-:-:S13]  /*0ac0*/  ISETP.NE.AND.EX P0, PT, R3, RZ, PT, P0 ;  /* 0x000000ff0300720c */ /* 0x000fda0003f05300 */
[----:B------:R-:W-:Y:S05]  /*0ad0*/  @!P0 BRA `(.L_x_6) ;  /* 0x0000000000088947 */ /* 0x000fea0003800000 */
[----:B------:R0:W5:Y:S01]  /*0ae0*/  LD.E R90, desc[UR36][R2.64] ;  /* 0x00000024025a7980 */ /* 0x000162000c101900 */
[----:B------:R-:W-:Y:S05]  /*0af0*/  BRA `(.L_x_7) ;  /* 0x0000000000247947 */ /* 0x000fea0003800000 */
.L_x_6:
[----:B------:R-:W-:Y:S02]  /*0b00*/  ULDC.64 UR4, c[0x0][0x588] ;  /* 0x0001620000047ab9 */ /* 0x000fe40000000a00 */
[----:B------:R-:W-:-:S04]  /*0b10*/  ISETP.NE.U32.AND P0, PT, RZ, UR4, PT ;  /* 0x00000004ff007c0c */ /* 0x000fc8000bf05070 */
[----:B------:R-:W-:-:S13]  /*0b20*/  ISETP.NE.AND.EX P0, PT, RZ, UR5, PT, P0 ;  /* 0x00000005ff007c0c */ /* 0x000fda000bf05300 */
[----:B------:R-:W-:Y:S05]  /*0b30*/  @!P0 BRA `(.L_x_8) ;  /* 0x00000000000c8947 */ /* 0x000fea0003800000 */
[----:B------:R-:W0:Y:S02]  /*0b40*/  LDC.64 R90, c[0x0][0x588] ;  /* 0x00016200ff5a7b82 */ /* 0x000e240000000a00 */
[----:B0-----:R1:W5:Y:S01]  /*0b50*/  LDG.E R90, desc[UR36][R90.64] ;  /* 0x000000245a5a7981 */ /* 0x001362000c1e1900 */
[----:B------:R-:W-:Y:S05]  /*0b60*/  BRA `(.L_x_7) ;  /* 0x0000000000087947 */ /* 0x000fea0003800000 */
.L_x_8:
[----:B------:R-:W-:Y:S02]  /*0b70*/  ULDC UR4, c[0x0][0x580] ;  /* 0x0001600000047ab9 */ /* 0x000fe40000000800 */
[----:B------:R-:W-:-:S07]  /*0b80*/  IMAD.U32 R90, RZ, RZ, UR4 ;  /* 0x00000004ff5a7e24 */ /* 0x000fce000f8e00ff */
.L_x_7:
[----:B------:R-:W-:Y:S02]  /*0b90*/  ULDC.64 UR4, c[0x0][0x5a0] ;  /* 0x0001680000047ab9 */ /* 0x000fe40000000a00 */
[----:B------:R-:W-:-:S04]  /*0ba0*/  ISETP.NE.U32.AND P0, PT, RZ, UR4, PT ;  /* 0x00000004ff007c0c */ /* 0x000fc8000bf05070 */
[----:B------:R-:W-:-:S13]  /*0bb0*/  ISETP.NE.AND.EX P0, PT, RZ, UR5, PT, P0 ;  /* 0x00000005ff007c0c */ /* 0x000fda000bf05300 */
[----:B------:R-:W-:Y:S05]  /*0bc0*/  @!P0 BRA `(.L_x_9) ;  /* 0x00000000001c8947 */ /* 0x000fea0003800000 */
[----:B0-----:R-:W0:Y:S02]  /*0bd0*/  LDC.64 R2, c[0x0][0x5a0] ;  /* 0x00016800ff027b82 */ /* 0x001e240000000a00 */
[----:B0-----:R-:W2:Y:S02]  /*0be0*/  LDG.E.64 R2, desc[UR36][R2.64] ;  /* 0x0000002402027981 */ /* 0x001ea4000c1e1b00 */
[----:B--2---:R-:W-:-:S04]  /*0bf0*/  ISETP.NE.U32.AND P0, PT, R2, RZ, PT ;  /* 0x000000ff0200720c */ /* 0x004fc80003f05070 */
[----:B------:R-:W-:-:S13]  /*0c00*/  ISETP.NE.AND.EX P0, PT, R3, RZ, PT, P0 ;  /* 0x000000ff0300720c */ /* 0x000fda0003f05300 */
[----:B------:R-:W-:Y:S05]  /*0c10*/  @!P0 BRA `(.L_x_9) ;  /* 0x0000000000088947 */ /* 0x000fea0003800000 */
[----:B-1----:R0:W5:Y:S01]  /*0c20*/  LD.E R91, desc[UR36][R2.64] ;  /* 0x00000024025b7980 */ /* 0x002162000c101900 */
[----:B------:R-:W-:Y:S05]  /*0c30*/  BRA `(.L_x_10) ;  /* 0x0000000000247947 */ /* 0x000fea0003800000 */
.L_x_9:
[----:B------:R-:W-:Y:S02]  /*0c40*/  ULDC.64 UR4, c[0x0][0x590] ;  /* 0x0001640000047ab9 */ /* 0x000fe40000000a00 */
[----:B------:R-:W-:-:S04]  /*0c50*/  ISETP.NE.U32.AND P0, PT, RZ, UR4, PT ;  /* 0x00000004ff007c0c */ /* 0x000fc8000bf05070 */
[----:B------:R-:W-:-:S13]  /*0c60*/  ISETP.NE.AND.EX P0, PT, RZ, UR5, PT, P0 ;  /* 0x00000005ff007c0c */ /* 0x000fda000bf05300 */
[----:B------:R-:W-:Y:S05]  /*0c70*/  @!P0 BRA `(.L_x_11) ;  /* 0x00000000000c8947 */ /* 0x000fea0003800000 */
[----:B0-----:R-:W1:Y:S02]  /*0c80*/  LDC.64 R2, c[0x0][0x590] ;  /* 0x00016400ff027b82 */ /* 0x001e640000000a00 */
[----:B-1----:R1:W5:Y:S01]  /*0c90*/  LDG.E R91, desc[UR36][R2.64] ;  /* 0x00000024025b7981 */ /* 0x002362000c1e1900 */
[----:B------:R-:W-:Y:S05]  /*0ca0*/  BRA `(.L_x_10) ;  /* 0x0000000000087947 */ /* 0x000fea0003800000 */
.L_x_11:
[----:B------:R-:W-:Y:S02]  /*0cb0*/  ULDC UR4, c[0x0][0x584] ;  /* 0x0001610000047ab9 */ /* 0x000fe40000000800 */
[----:B-1----:R-:W-:-:S07]  /*0cc0*/  IMAD.U32 R91, RZ, RZ, UR4 ;  /* 0x00000004ff5b7e24 */ /* 0x002fce000f8e00ff */
.L_x_10:
[----:B01----:R-:W0:Y:S01]  /*0cd0*/  LDC R2, c[0x0][0x65c] ;  /* 0x00019700ff027b82 */ /* 0x003e220000000800 */
[----:B------:R-:W-:Y:S01]  /*0ce0*/  ULDC UR6, c[0x0][0x28c] ;  /* 0x0000a30000067ab9 */ /* 0x000fe20000000800 */
[----:B------:R-:W-:Y:S01]  /*0cf0*/  ISETP.NE.AND P0, PT, R10, 0x2, PT ;  /* 0x000000020a00780c */ /* 0x000fe20003f05270 */
[----:B------:R-:W-:Y:S01]  /*0d00*/  UIADD3 UR6, UR6, 0x3f, URZ ;  /* 0x0000003f06067890 */ /* 0x000fe2000fffe03f */
[----:B------:R-:W-:Y:S01]  /*0d10*/  IMAD.U32 R10, RZ, RZ, UR12 ;  /* 0x0000000cff0a7e24 */ /* 0x000fe2000f8e00ff */
[----:B------:R-:W-:Y:S01]  /*0d20*/  UMOV UR38, URZ ;  /* 0x0000003f00267c82 */ /* 0x000fe20008000000 */
[----:B------:R-:W-:Y:S01]  /*0d30*/  UMOV UR39, URZ ;  /* 0x0000003f00277c82 */ /* 0x000fe20008000000 */
[----:B------:R-:W-:Y:S01]  /*0d40*/  USHF.R.S32.HI UR7, URZ, 0x1f, UR6 ;  /* 0x0000001f3f077899 */ /* 0x000fe20008011406 */
[----:B------:R-:W-:-:S03]  /*0d50*/  ULDC.64 UR8, c[0x0][0x650] ;  /* 0x0001940000087ab9 */ /* 0x000fc60000000a00 */
[----:B------:R-:W-:-:S04]  /*0d60*/  ULEA.HI UR7, UR7, UR6, URZ, 0x6 ;  /* 0x0000000607077291 */ /* 0x000fc8000f8f303f */
[----:B------:R-:W-:Y:S01]  /*0d70*/  USHF.R.S32.HI UR40, URZ, 0x6, UR7 ;  /* 0x000000063f287899 */ /* 0x000fe20008011407 */
[----:B0-----:R-:W-:-:S13]  /*0d80*/  ISETP.NE.AND P1, PT, R2, 0x1, PT ;  /* 0x000000010200780c */ /* 0x001fda0003f25270 */
[----:B------:R-:W0:Y:S01]  /*0d90*/  @P1 LDC R17, c[0x0][0x10] ;  /* 0x00000400ff111b82 */ /* 0x000e220000000800 */
[----:B------:R-:W-:Y:S02]  /*0da0*/  @P1 IMAD.MOV.U32 R7, RZ, RZ, RZ ;  /* 0x000000ffff071224 */ /* 0x000fe400078e00ff */
[----:B------:R-:W-:-:S05]  /*0db0*/  @P1 IMAD.MOV.U32 R11, RZ, RZ, RZ ;  /* 0x000000ffff0b1224 */ /* 0x000fca00078e00ff */
[----:B------:R-:W1:Y:S01]  /*0dc0*/  @!P1 LDC R3, c[0x0][0xc] ;  /* 0x00000300ff039b82 */ /* 0x000e620000000800 */
[----:B------:R-:W-:Y:S01]  /*0dd0*/  ULDC UR4, c[0x0][0xc] ;  /* 0x0000030000047ab9 */ /* 0x000fe20000000800 */
[----:B------:R-:W-:Y:S02]  /*0de0*/  ULDC UR5, c[0x0][0x10] ;  /* 0x0000040000057ab9 */ /* 0x000fe40000000800 */
[----:B------:R-:W-:-:S04]  /*0df0*/  UIMAD.WIDE.U32 UR4, UR4, UR5, URZ ;  /* 0x00000005040472a5 */ /* 0x000fc8000f8e003f */
[----:B------:R-:W2:Y:S01]  /*0e00*/  LDC R0, c[0x0][0x14] ;  /* 0x00000500ff007b82 */ /* 0x000ea20000000800 */
[----:B0-----:R-:W-:-:S04]  /*0e10*/  @P1 IMAD.WIDE.U32 R16, R17, UR12, R6 ;  /* 0x0000000c11101c25 */ /* 0x001fc8000f8e0006 */
[----:B------:R-:W-:Y:S02]  /*0e20*/  @P1 IMAD.IADD R17, R17, 0x1, R11 ;  /* 0x0000000111111824 */ /* 0x000fe400078e020b */
[----:B------:R-:W-:Y:S02]  /*0e30*/  IMAD.MOV.U32 R11, RZ, RZ, RZ ;  /* 0x000000ffff0b7224 */ /* 0x000fe400078e00ff */
[----:B-1----:R-:W-:-:S04]  /*0e40*/  @!P1 IMAD.WIDE.U32 R10, R6, R3, R10 ;  /* 0x00000003060a9225 */ /* 0x002fc800078e000a */
[----:B------:R-:W-:Y:S02]  /*0e50*/  @!P1 IMAD.MOV.U32 R16, RZ, RZ, R10 ;  /* 0x000000ffff109224 */ /* 0x000fe400078e000a */
[----:B--2---:R-:W-:-:S04]  /*0e60*/  IMAD.WIDE.U32 R12, R0, UR4, RZ ;  /* 0x00000004000c7c25 */ /* 0x004fc8000f8e00ff */
[----:B------:R-:W-:Y:S01]  /*0e70*/  IMAD R3, R0, UR5, RZ ;  /* 0x0000000500037c24 */ /* 0x000fe2000f8e02ff */
[----:B------:R0:W-:Y:S01]  /*0e80*/  STL.64 [R1], R12 ;  /* 0x0000000c01007387 */ /* 0x0001e20000100a00 */
[----:B------:R-:W-:Y:S02]  /*0e90*/  @!P1 IMAD.MOV.U32 R17, RZ, RZ, R11 ;  /* 0x000000ffff119224 */ /* 0x000fe400078e000b */
[----:B------:R-:W-:Y:S01]  /*0ea0*/  IMAD.IADD R0, R13, 0x1, R3 ;  /* 0x000000010d007824 */ /* 0x000fe200078e0203 */
[----:B------:R-:W-:Y:S06]  /*0eb0*/  @P0 BRA `(.L_x_12) ;  /* 0x0000000000200947 */ /* 0x000fec0003800000 */
[----:B------:R-:W-:Y:S01]  /*0ec0*/  UISETP.GE.U32.AND UP0, UPT, UR40, 0x9, UPT ;  /* 0x000000092800788c */ /* 0x000fe2000bf06070 */
[----:B------:R-:W-:Y:S01]  /*0ed0*/  IADD3 R16, P0, R16, R12, RZ ;  /* 0x0000000c10107210 */ /* 0x000fe20007f1e0ff */
[----:B------:R-:W-:Y:S01]  /*0ee0*/  UIMAD.WIDE.U32 UR4, UR40, 0x38e38e39, URZ ;  /* 0x38e38e39280478a5 */ /* 0x000fe2000f8e003f */
[----:B------:R-:W-:-:S03]  /*0ef0*/  UMOV UR39, URZ ;  /* 0x0000003f00277c82 */ /* 0x000fc60008000000 */
[----:B------:R-:W-:Y:S01]  /*0f00*/  USHF.R.U32.HI UR4, URZ, 0x1, UR5 ;  /* 0x000000013f047899 */ /* 0x000fe20008011605 */
[----:B------:R-:W-:-:S03]  /*0f10*/  IMAD.X R17, R0, 0x1, R17, P0 ;  /* 0x0000000100117824 */ /* 0x000fc600000e0611 */
[----:B------:R-:W-:Y:S02]  /*0f20*/  UIMAD UR38, UR4, -0x9, UR40 ;  /* 0xfffffff7042678a4 */ /* 0x000fe4000f8e0228 */
[----:B------:R-:W-:-:S12]  /*0f30*/  @UP0 ULOP3.LUT UR39, UR4, 0x1, URZ, 0xc0, !UPT ;  /* 0x0000000104270892 */ /* 0x000fd8000f8ec03f */
.L_x_12:
[----:B------:R-:W-:Y:S01]  /*0f40*/  ISETP.GE.U32.AND P0, PT, R16, UR8, PT ;  /* 0x0000000810007c0c */ /* 0x000fe2000bf06070 */
[----:B------:R-:W-:Y:S01]  /*0f50*/  IMAD.MOV.U32 R22, RZ, RZ, -0x1 ;  /* 0xffffffffff167424 */ /* 0x000fe200078e00ff */
[----:B------:R-:W-:Y:S01]  /*0f60*/  PRMT R3, RZ, 0x7610, R3 ;  /* 0x00007610ff037816 */ /* 0x000fe20000000003 */
[----:B------:R-:W-:Y:S01]  /*0f70*/  IMAD.MOV.U32 R18, RZ, RZ, -0x1 ;  /* 0xffffffffff127424 */ /* 0x000fe200078e00ff */
[----:B------:R-:W-:Y:S01]  /*0f80*/  ISETP.GE.U32.AND.EX P0, PT, R17, UR9, PT, P0 ;  /* 0x0000000911007c0c */ /* 0x000fe2000bf06100 */
[----:B------:R-:W-:-:S12]  /*0f90*/  IMAD.MOV.U32 R19, RZ, RZ, -0x1 ;  /* 0xffffffffff137424 */ /* 0x000fd800078e00ff */
[----:B------:R-:W-:Y:S05]  /*0fa0*/  @P0 BRA `(.L_x_13) ;  /* 0x0000000400280947 */ /* 0x000fea0003800000 */
[----:B------:R-:W1:Y:S01]  /*0fb0*/  LDC.64 R26, c[0x0][0x628] ;  /* 0x00018a00ff1a7b82 */ /* 0x000e620000000a00 */
[----:B------:R-:W-:Y:S02]  /*0fc0*/  IMAD.MOV.U32 R10, RZ, RZ, R16 ;  /* 0x000000ffff0a7224 */ /* 0x000fe400078e0010 */
[----:B------:R-:W-:-:S05]  /*0fd0*/  IMAD.MOV.U32 R11, RZ, RZ, R17 ;  /* 0x000000ffff0b7224 */ /* 0x000fca00078e0011 */
[----:B------:R-:W2:Y:S08]  /*0fe0*/  LDC R18, c[0x0][0x630] ;  /* 0x00018c00ff127b82 */ /* 0x000eb00000000800 */
[----:B------:R-:W3:Y:S01]  /*0ff0*/  LDC.64 R28, c[0x0][0x620] ;  /* 0x00018800ff1c7b82 */ /* 0x000ee20000000a00 */
[----:B-1----:R-:W-:-:S04]  /*1000*/  ISETP.NE.U32.AND P0, PT, R26, RZ, PT ;  /* 0x000000ff1a00720c */ /* 0x002fc80003f05070 */
[----:B------:R-:W-:-:S13]  /*1010*/  ISETP.NE.AND.EX P0, PT, R27, RZ, PT, P0 ;  /* 0x000000ff1b00720c */ /* 0x000fda0003f05300 */
[----:B--23--:R-:W-:Y:S05]  /*1020*/  @!P0 BRA `(.L_x_14) ;  /* 0x0000000000288947 */ /* 0x00cfea0003800000 */
[----:B------:R-:W1:Y:S02]  /*1030*/  LDC R3, c[0x0][0x634] ;  /* 0x00018d00ff037b82 */ /* 0x000e640000000800 */
[----:B-1----:R-:W-:-:S05]  /*1040*/  IADD3 R3, P0, R16, R3, RZ ;  /* 0x0000000310037210 */ /* 0x002fca0007f1e0ff */
[----:B------:R-:W-:-:S04]  /*1050*/  IMAD.X R19, RZ, RZ, R17, P0 ;  /* 0x000000ffff137224 */ /* 0x000fc800000e0611 */
[----:B------:R-:W-:-:S04]  /*1060*/  IMAD.WIDE.U32 R10, R19, R26, RZ ;  /* 0x0000001a130a7225 */ /* 0x000fc800078e00ff */
[----:B0-----:R-:W-:-:S04]  /*1070*/  IMAD.WIDE.U32 R12, P0, R3, R27, R10 ;  /* 0x0000001b030c7225 */ /* 0x001fc8000780000a */
[----:B------:R-:W-:-:S04]  /*1080*/  IMAD.WIDE.U32 R10, R3, R26, RZ ;  /* 0x0000001a030a7225 */ /* 0x000fc800078e00ff */
[----:B------:R-:W-:Y:S01]  /*1090*/  IMAD.X R15, RZ, RZ, RZ, P0 ;  /* 0x000000ffff0f7224 */ /* 0x000fe200000e06ff */
[----:B------:R-:W-:Y:S01]  /*10a0*/  IADD3 RZ, P0, R11, R12, RZ ;  /* 0x0000000c0bff7210 */ /* 0x000fe20007f1e0ff */
[----:B------:R-:W-:-:S04]  /*10b0*/  IMAD.MOV.U32 R14, RZ, RZ, R13 ;  /* 0x000000ffff0e7224 */ /* 0x000fc800078e000d */
[----:B------:R-:W-:-:S08]  /*10c0*/  IMAD.WIDE.U32.X R10, R19, R27, R14, P0 ;  /* 0x0000001b130a7225 */ /* 0x000fd000000e040e */
.L_x_14:
[----:B------:R-:W1:Y:S01]  /*10d0*/  LDC.64 R32, c[0x0][0x640] ;  /* 0x00019000ff207b82 */ /* 0x000e620000000a00 */
[-CC-:B------:R-:W-:Y:S02]  /*10e0*/  SHF.R.U64 R30, R10, R18.reuse, R11.reuse ;  /* 0x000000120a1e7219 */ /* 0x180fe4000000120b */
[----:B------:R-:W-:Y:S02]  /*10f0*/  SHF.R.U32.HI R3, RZ, R18, R11 ;  /* 0x00000012ff037219 */ /* 0x000fe4000001160b */
[----:B0-----:R-:W-:-:S03]  /*1100*/  IADD3 R13, P0, RZ, -R30, RZ ;  /* 0x8000001eff0d7210 */ /* 0x001fc60007f1e0ff */
[----:B------:R-:W0:Y:S02]  /*1110*/  LDC R14, c[0x0][0x618] ;  /* 0x00018600ff0e7b82 */ /* 0x000e240000000800 */
[----:B------:R-:W-:Y:S02]  /*1120*/  IMAD.X R3, RZ, RZ, ~R3, P0 ;  /* 0x000000ffff037224 */ /* 0x000fe400000e0e03 */
[----:B------:R-:W-:-:S04]  /*1130*/  IMAD.WIDE.U32 R10, R13, R28, R16 ;  /* 0x0000001c0d0a7225 */ /* 0x000fc800078e0010 */
[----:B------:R-:W2:Y:S01]  /*1140*/  LDC R15, c[0x0][0x608] ;  /* 0x00018200ff0f7b82 */ /* 0x000ea20000000800 */
[----:B------:R-:W-:Y:S02]  /*1150*/  IMAD R12, R3, R28, RZ ;  /* 0x0000001c030c7224 */ /* 0x000fe400078e02ff */
[----:B------:R-:W-:Y:S02]  /*1160*/  IMAD.MOV.U32 R28, RZ, RZ, 0x1 ;  /* 0x00000001ff1c7424 */ /* 0x000fe400078e00ff */
[----:B------:R-:W-:Y:S02]  /*1170*/  IMAD R3, R13, R29, R12 ;  /* 0x0000001d0d037224 */ /* 0x000fe400078e020c */
[----:B------:R-:W-:Y:S01]  /*1180*/  IMAD.MOV.U32 R12, RZ, RZ, -0x1 ;  /* 0xffffffffff0c7424 */ /* 0x000fe200078e00ff */
[----:B------:R-:W3:Y:S01]  /*1190*/  LDC R31, c[0x0][0x658] ;  /* 0x00019600ff1f7b82 */ /* 0x000ee20000000800 */
[----:B------:R-:W-:Y:S01]  /*11a0*/  IMAD.IADD R3, R11, 0x1, R3 ;  /* 0x000000010b037824 */ /* 0x000fe200078e0203 */
[----:B-1----:R-:W-:-:S04]  /*11b0*/  ISETP.NE.U32.AND P0, PT, R32, RZ, PT ;  /* 0x000000ff2000720c */ /* 0x002fc80003f05070 */
[----:B------:R-:W-:Y:S02]  /*11c0*/  ISETP.NE.AND.EX P0, PT, R33, RZ, PT, P0 ;  /* 0x000000ff2100720c */ /* 0x000fe40003f05300 */
[----:B------:R-:W1:Y:S01]  /*11d0*/  LDC R24, c[0x0][0x600] ;  /* 0x00018000ff187b82 */ /* 0x000e620000000800 */
[-CC-:B0-----:R-:W-:Y:S02]  /*11e0*/  SHF.R.U64 R27, R10, R14.reuse, R3.reuse ;  /* 0x0000000e0a1b7219 */ /* 0x181fe40000001203 */
[----:B------:R-:W-:-:S05]  /*11f0*/  SHF.R.U32.HI R10, RZ, R14, R3 ;  /* 0x0000000eff0a7219 */ /* 0x000fca0000011603 */
[----:B------:R-:W0:Y:S01]  /*1200*/  LDC R22, c[0x0][0x648] ;  /* 0x00019200ff167b82 */ /* 0x000e220000000800 */
[-CC-:B--2---:R-:W-:Y:S02]  /*1210*/  SHF.R.U64 R35, R27, R15.reuse, R10.reuse ;  /* 0x0000000f1b237219 */ /* 0x184fe4000000120a */
[----:B------:R-:W-:-:S05]  /*1220*/  SHF.R.U32.HI R10, RZ, R15, R10 ;  /* 0x0000000fff0a7219 */ /* 0x000fca000001160a */
[----:B------:R-:W2:Y:S01]  /*1230*/  LDC R26, c[0x0][0x638] ;  /* 0x00018e00ff1a7b82 */ /* 0x000ea20000000800 */
[-CC-:B---3--:R-:W-:Y:S02]  /*1240*/  SHF.R.U64 R34, R35, R31.reuse, R10.reuse ;  /* 0x0000001f23227219 */ /* 0x188fe4000000120a */
[-C--:B------:R-:W-:Y:S02]  /*1250*/  SHF.L.U32 R3, R12, R31.reuse, RZ ;  /* 0x0000001f0c037219 */ /* 0x080fe400000006ff */
[----:B------:R-:W-:Y:S01]  /*1260*/  SHF.R.U32.HI R11, RZ, R31, R10 ;  /* 0x0000001fff0b7219 */ /* 0x000fe2000001160a */
[----:B------:R-:W-:Y:S01]  /*1270*/  IMAD.MOV.U32 R10, RZ, RZ, R34 ;  /* 0x000000ffff0a7224 */ /* 0x000fe200078e0022 */
[----:B------:R-:W-:Y:S01]  /*1280*/  LOP3.LUT R18, RZ, R3, RZ, 0x33, !PT ;  /* 0x00000003ff127212 */ /* 0x000fe200078e33ff */
[----:B------:R-:W3:Y:S01]  /*1290*/  LDC R29, c[0x0][0x610] ;  /* 0x00018400ff1d7b82 */ /* 0x000ee20000000800 */
[----:B------:R-:W-:Y:S05]  /*12a0*/  @!P0 BRA `(.L_x_15) ;  /* 0x0000000000288947 */ /* 0x000fea0003800000 */
[----:B------:R-:W4:Y:S02]  /*12b0*/  LDC R3, c[0x0][0x64c] ;  /* 0x00019300ff037b82 */ /* 0x000f240000000800 */
[----:B----4-:R-:W-:-:S05]  /*12c0*/  IADD3 R3, P0, R34, R3, RZ ;  /* 0x0000000322037210 */ /* 0x010fca0007f1e0ff */
[----:B------:R-:W-:-:S04]  /*12d0*/  IMAD.X R19, RZ, RZ, R11, P0 ;  /* 0x000000ffff137224 */ /* 0x000fc800000e060b */
[----:B------:R-:W-:-:S04]  /*12e0*/  IMAD.WIDE.U32 R10, R19, R32, RZ ;  /* 0x00000020130a7225 */ /* 0x000fc800078e00ff */
[----:B------:R-:W-:-:S04]  /*12f0*/  IMAD.WIDE.U32 R12, P0, R3, R33, R10 ;  /* 0x00000021030c7225 */ /* 0x000fc8000780000a */
[----:B------:R-:W-:-:S04]  /*1300*/  IMAD.WIDE.U32 R10, R3, R32, RZ ;  /* 0x00000020030a7225 */ /* 0x000fc800078e00ff */
[----:B------:R-:W-:Y:S01]  /*1310*/  IMAD.X R15, RZ, RZ, RZ, P0 ;  /* 0x000000ffff0f7224 */ /* 0x000fe200000e06ff */
[----:B------:R-:W-:Y:S01]  /*1320*/  IADD3 RZ, P0, R11, R12, RZ ;  /* 0x0000000c0bff7210 */ /* 0x000fe20007f1e0ff */
[----:B------:R-:W-:-:S04]  /*1330*/  IMAD.MOV.U32 R14, RZ, RZ, R13 ;  /* 0x000000ffff0e7224 */ /* 0x000fc800078e000d */
[----:B------:R-:W-:-:S08]  /*1340*/  IMAD.WIDE.U32.X R10, R19, R33, R14, P0 ;  /* 0x00000021130a7225 */ /* 0x000fd000000e040e */
.L_x_15:
[----:B0-----:R-:W-:Y:S01]  /*1350*/  SHF.R.U64 R7, R10, R22, R11 ;  /* 0x000000160a077219 */ /* 0x001fe2000000120b */
[----:B-1----:R-:W-:Y:S01]  /*1360*/  VIADD R10, R24, 0xffffffff ;  /* 0xffffffff180a7836 */ /* 0x002fe20000000000 */
[----:B------:R-:W-:Y:S01]  /*1370*/  SHF.L.U32 R3, R28, R31, RZ ;  /* 0x0000001f1c037219 */ /* 0x000fe200000006ff */
[----:B------:R-:W-:Y:S01]  /*1380*/  @P1 IMAD R21, R25, R20, R6 ;  /* 0x0000001419151224 */ /* 0x000fe200078e0206 */
[----:B------:R-:W-:Y:S01]  /*1390*/  LOP3.LUT R18, R35, R18, RZ, 0xc0, !PT ;  /* 0x0000001223127212 */ /* 0x000fe200078ec0ff */
[----:B------:R-:W-:Y:S02]  /*13a0*/  IMAD.MOV R11, RZ, RZ, -R7 ;  /* 0x000000ffff0b7224 */ /* 0x000fe400078e0a07 */
[----:B------:R-:W-:Y:S02]  /*13b0*/  IMAD.MOV.U32 R6, RZ, RZ, 0x1 ;  /* 0x00000001ff067424 */ /* 0x000fe400078e00ff */
[----:B------:R-:W-:Y:S01]  /*13c0*/  IMAD R18, R3, R7, R18 ;  /* 0x0000000703127224 */ /* 0x000fe200078e0212 */
[----:B------:R-:W-:Y:S01]  /*13d0*/  LOP3.LUT R7, R27, R10, RZ, 0xc0, !PT ;  /* 0x0000000a1b077212 */ /* 0x000fe200078ec0ff */
[----:B--2---:R-:W-:-:S02]  /*13e0*/  IMAD R3, R11, R26, R34 ;  /* 0x0000001a0b037224 */ /* 0x004fc400078e0222 */
[----:B---3--:R-:W-:Y:S02]  /*13f0*/  IMAD R22, R18, R29, R21 ;  /* 0x0000001d12167224 */ /* 0x008fe400078e0215 */
[----:B------:R-:W-:Y:S01]  /*1400*/  IMAD R7, R3, R24, R7 ;  /* 0x0000001803077224 */ /* 0x000fe200078e0207 */
[----:B------:R-:W-:Y:S01]  /*1410*/  PRMT R3, R6, 0x7610, R3 ;  /* 0x0000761006037816 */ /* 0x000fe20000000003 */
[----:B------:R-:W-:-:S03]  /*1420*/  IMAD.MOV.U32 R19, RZ, RZ, R30 ;  /* 0x000000ffff137224 */ /* 0x000fc600078e001e */
[----:B------:R-:W-:Y:S02]  /*1430*/  SEL R18, R7, R22, !P1 ;  /* 0x0000001607127207 */ /* 0x000fe40004800000 */
[----:B------:R-:W-:-:S07]  /*1440*/  SEL R22, R22, R7, !P1 ;  /* 0x0000000716167207 */ /* 0x000fce0004800000 */
.L_x_13:
[----:B------:R-:W-:Y:S05]  /*1450*/  @!P2 BRA `(.L_x_16) ;  /* 0x00000000000ca947 */ /* 0x000fea0003800000 */
[----:B------:R-:W-:Y:S01]  /*1460*/  UCGABAR_WAIT ;  /* 0x0000000000007dc7 */ /* 0x000fe20008000000 */
[----:B------:R-:W-:Y:S01]  /*1470*/  CCTL.IVALL ;  /* 0x00000000ff00798f */ /* 0x000fe20002000000 */
[----:B------:R-:W-:Y:S05]  /*1480*/  BRA `(.L_x_17) ;  /* 0x0000000000047947 */ /* 0x000fea0003800000 */
.L_x_16:
[----:B------:R-:W-:Y:S06]  /*1490*/  BAR.SYNC.DEFER_BLOCKING 0x0 ;  /* 0x0000000000007b1d */ /* 0x000fec0000010000 */
.L_x_17:
[----:B------:R-:W-:Y:S05]  /*14a0*/  @!P4 BRA `(.L_x_18) ;  /* 0x000000540080c947 */ /* 0x000fea0003800000 */
[----:B------:R-:W-:-:S13]  /*14b0*/  ISETP.GT.U32.AND P0, PT, R36, 0x1, PT ;  /* 0x000000012400780c */ /* 0x000fda0003f04070 */
[----:B------:R-:W-:Y:S05]  /*14c0*/  @P0 EXIT ;  /* 0x000000000000094d */ /* 0x000fea0003800000 */
.L_x_19:
[----:B------:R-:W-:-:S08]  /*14d0*/  NOP ;  /* 0x0000000000007918 */ /* 0x000fd00000000000 */
[----:B------:R-:W1:Y:S02]  /*14e0*/  USETMAXREG.TRY_ALLOC.CTAPOOL UP0, 0xe8 ;  /* 0x000000e8000079c8 */ /* 0x000e640008000600 */
[----:B-1----:R-:W-:-:S13]  /*14f0*/  PLOP3.LUT P0, PT, PT, PT, UP0, 0x80, 0x0 ;  /* 0x000000000000781c */ /* 0x002fda0003f0f008 */
[----:B------:R-:W-:Y:S05]  /*1500*/  @!P0 BRA `(.L_x_19) ;  /* 0xfffffffc00f08947 */ /* 0x000fea000383ffff */
[----:B------:R-:W-:-:S13]  /*1510*/  LOP3.LUT P0, RZ, R3, 0xff, RZ, 0xc0, !PT ;  /* 0x000000ff03ff7812 */ /* 0x000fda000780c0ff */
[----:B------:R-:W-:Y:S05]  /*1520*/  @!P0 EXIT ;  /* 0x000000000000894d */ /* 0x000fea0003800000 */
[----:B------:R-:W2:Y:S01]  /*1530*/  LDL.64 R10, [R1] ;  /* 0x00000000010a7983 */ /* 0x000ea20000100a00 */
[CC--:B------:R-:W-:Y:S01]  /*1540*/  LEA.HI R3, R8.reuse, R5.reuse, RZ, 0x2 ;  /* 0x0000000508037211 */ /* 0x0c0fe200078f10ff */
[----:B------:R-:W1:Y:S01]  /*1550*/  S2UR UR4, SR_CgaCtaId ;  /* 0x00000000000479c3 */ /* 0x000e620000008800 */
[----:B------:R-:W-:Y:S01]  /*1560*/  LEA.HI R8, R8, R5, RZ, 0x5 ;  /* 0x0000000508087211 */ /* 0x000fe200078f28ff */
[----:B------:R-:W-:Y:S01]  /*1570*/  UISETP.LT.AND UP0, UPT, UR40, 0x1, UPT ;  /* 0x000000012800788c */ /* 0x000fe2000bf01270 */
[--C-:B------:R-:W-:Y:S01]  /*1580*/  SHF.R.S32.HI R92, RZ, 0x2, R3.reuse ;  /* 0x00000002ff5c7819 */ /* 0x100fe20000011403 */
[----:B------:R-:W-:Y:S01]  /*1590*/  UIADD3 UR5, UR43, -0x1, URZ ;  /* 0xffffffff2b057890 */ /* 0x000fe2000fffe03f */
[----:B------:R-:W-:Y:S01]  /*15a0*/  SHF.R.S32.HI R7, RZ, 0x1f, R3 ;  /* 0x0000001fff077819 */ /* 0x000fe20000011403 */
[----:B------:R-:W-:Y:S01]  /*15b0*/  USEL UR42, UR40, 0x1, UP0 ;  /* 0x00000001282a7887 */ /* 0x000fe20008000000 */
[----:B------:R-:W-:Y:S01]  /*15c0*/  LOP3.LUT R4, R3, 0xfffffffc, RZ, 0xc0, !PT ;  /* 0xfffffffc03047812 */ /* 0x000fe200078ec0ff */
[----:B------:R-:W3:Y:S01]  /*15d0*/  LDC R98, c[0x0][0x658] ;  /* 0x00019600ff627b82 */ /* 0x000ee20000000800 */
[----:B------:R-:W-:Y:S01]  /*15e0*/  LEA.HI R7, R7, R92, RZ, 0x3 ;  /* 0x0000005c07077211 */ /* 0x000fe200078f18ff */
[----:B------:R-:W-:Y:S01]  /*15f0*/  UMOV UR41, 0x400 ;  /* 0x0000040000297882 */ /* 0x000fe20000000000 */
[----:B------:R-:W-:Y:S01]  /*1600*/  SHF.R.S32.HI R3, RZ, 0x5, R8 ;  /* 0x00000005ff037819 */ /* 0x000fe20000011408 */
[----:B------:R-:W-:Y:S01]  /*1610*/  UISETP.NE.AND UP0, UPT, UR5, URZ, UPT ;  /* 0x0000003f0500728c */ /* 0x000fe2000bf05270 */
[----:B------:R-:W-:Y:S01]  /*1620*/  LOP3.LUT R7, R7, 0xfffffff8, RZ, 0xc0, !PT ;  /* 0xfffffff807077812 */ /* 0x000fe200078ec0ff */
[----:B------:R-:W-:Y:S01]  /*1630*/  IMAD.IADD R4, R5, 0x1, -R4 ;  /* 0x0000000105047824 */ /* 0x000fe200078e0a04 */
[----:B------:R-:W-:Y:S01]  /*1640*/  ULDC UR6, c[0x0][0x284] ;  /* 0x0000a10000067ab9 */ /* 0x000fe20000000800 */
[----:B------:R-:W4:Y:S01]  /*1650*/  LDC.64 R96, c[0x0][0x5c8] ;  /* 0x00017200ff607b82 */ /* 0x000f220000000a00 */
[----:B------:R-:W-:Y:S01]  /*1660*/  IMAD.MOV.U32 R5, RZ, RZ, 0x1 ;  /* 0x00000001ff057424 */ /* 0x000fe200078e00ff */
[----:B------:R-:W-:Y:S01]  /*1670*/  LOP3.LUT R104, R23, 0x1, RZ, 0xfc, !PT ;  /* 0x0000000117687812 */ /* 0x000fe200078efcff */
[----:B------:R-:W-:Y:S01]  /*1680*/  IMAD.IADD R92, R92, 0x1, -R7 ;  /* 0x000000015c5c7824 */ /* 0x000fe200078e0a07 */
[----:B------:R-:W-:Y:S01]  /*1690*/  USHF.L.U32 UR45, UR40, 0x1, URZ ;  /* 0x00000001282d7899 */ /* 0x000fe2000800063f */
[----:B------:R-:W-:Y:S01]  /*16a0*/  IMAD.SHL.U32 R94, R4, 0x2, RZ ;  /* 0x00000002045e7824 */ /* 0x000fe200078e00ff */
[----:B------:R-:W-:Y:S01]  /*16b0*/  UIADD3 UR42, -UR42, UR40, URZ ;  /* 0x000000282a2a7290 */ /* 0x000fe2000fffe13f */
[--C-:B------:R-:W-:Y:S01]  /*16c0*/  IMAD R103, R3, -0x10, -R92.reuse ;  /* 0xfffffff003677824 */ /* 0x100fe200078e0a5c */
[----:B------:R-:W0:Y:S01]  /*16d0*/  LDC R99, c[0x0][0x288] ;  /* 0x0000a200ff637b82 */ /* 0x000e220000000800 */
[----:B------:R-:W-:Y:S01]  /*16e0*/  SHF.R.S32.HI R93, RZ, 0x1f, R92 ;  /* 0x0000001fff5d7819 */ /* 0x000fe2000001145c */
[----:B-1----:R-:W-:Y:S01]  /*16f0*/  ULEA UR41, UR4, UR41, 0x18 ;  /* 0x0000002904297291 */ /* 0x002fe2000f8ec03f */
[----:B------:R-:W-:Y:S01]  /*1700*/  SHF.R.S32.HI R95, RZ, 0x1f, R94 ;  /* 0x0000001fff5f7819 */ /* 0x000fe2000001145e */
[----:B------:R-:W-:Y:S01]  /*1710*/  USHF.L.U32 UR4, UR5, 0x3, URZ ;  /* 0x0000000305047899 */ /* 0x000fe2000800063f */
[----:B------:R-:W-:Y:S01]  /*1720*/  VIADD R103, R103, UR6 ;  /* 0x0000000667677c36 */ /* 0x000fe20008000000 */
[----:B------:R-:W-:Y:S01]  /*1730*/  USEL UR5, URZ, 0x1, UP0 ;  /* 0x000000013f057887 */ /* 0x000fe20008000000 */
[----:B------:R-:W-:Y:S01]  /*1740*/  IMAD.WIDE R92, R3, 0x10, R92 ;  /* 0x00000010035c7825 */ /* 0x000fe200078e025c */
[----:B------:R-:W1:Y:S01]  /*1750*/  LDC R101, c[0x0][0x600] ;  /* 0x00018000ff657b82 */ /* 0x000e620000000800 */
[----:B------:R-:W-:-:S02]  /*1760*/  UIADD3 UR46, UR41, 0xa0, URZ ;  /* 0x000000a0292e7890 */ /* 0x000fc4000fffe03f */
[----:B------:R-:W-:Y:S01]  /*1770*/  IMAD.MOV.U32 R3, RZ, RZ, -0x1 ;  /* 0xffffffffff037424 */ /* 0x000fe200078e00ff */
[----:B------:R-:W-:Y:S01]  /*1780*/  ULOP3.LUT UR4, UR4, 0x8, URZ, 0xc0, !UPT ;  /* 0x0000000804047892 */ /* 0x000fe2000f8ec03f */
[----:B------:R-:W-:Y:S01]  /*1790*/  IMAD.U32 R105, RZ, RZ, UR5 ;  /* 0x00000005ff697e24 */ /* 0x000fe2000f8e00ff */
[----:B------:R-:W-:Y:S02]  /*17a0*/  ULEA UR43, UR43, UR46, 0x3 ;  /* 0x0000002e2b2b7291 */ /* 0x000fe4000f8e183f */
[-C--:B---3--:R-:W-:Y:S01]  /*17b0*/  SHF.L.U32 R3, R3, R98.reuse, RZ ;  /* 0x0000006203037219 */ /* 0x088fe200000006ff */
[----:B------:R-:W-:Y:S01]  /*17c0*/  ULOP3.LUT UR47, UR4, 0x8, URZ, 0x3c, !UPT ;  /* 0x00000008042f7892 */ /* 0x000fe2000f8e3c3f */
[C---:B----4-:R-:W-:Y:S01]  /*17d0*/  SHF.L.U64.HI R97, R96.reuse, 0x3, R97 ;  /* 0x0000000360617819 */ /* 0x050fe20000010261 */
[----:B------:R-:W-:Y:S01]  /*17e0*/  IMAD.SHL.U32 R96, R96, 0x8, RZ ;  /* 0x0000000860607824 */ /* 0x000fe200078e00ff */
[----:B------:R-:W-:Y:S01]  /*17f0*/  SHF.L.U32 R98, R5, R98, RZ ;  /* 0x0000006205627219 */ /* 0x000fe200000006ff */
[----:B------:R-:W-:Y:S01]  /*1800*/  ULOP3.LUT UR44, UR4, 0x18, URZ, 0x3c, !UPT ;  /* 0x00000018042c7892 */ /* 0x000fe2000f8e3c3f */
[----:B------:R-:W-:Y:S01]  /*1810*/  LOP3.LUT R102, RZ, R3, RZ, 0x33, !PT ;  /* 0x00000003ff667212 */ /* 0x000fe200078e33ff */
[----:B0-----:R-:W-:-:S02]  /*1820*/  IMAD R99, R4, -0x2, R99 ;  /* 0xfffffffe04637824 */ /* 0x001fc400078e0263 */
[----:B-1----:R-:W-:Y:S01]  /*1830*/  VIADD R101, R101, 0xffffffff ;  /* 0xffffffff65657836 */ /* 0x002fe20000000000 */
[----:B--2---:R-:W-:-:S07]  /*1840*/  SHF.L.U64.HI R100, R10, 0x1, R0 ;  /* 0x000000010a647819 */ /* 0x004fce0000010200 */
.L_x_167:
[----:B------:R-:W-:-:S04]  /*1850*/  SHF.L.U32 R0, R105, 0x1f, RZ ;  /* 0x0000001f69007819 */ /* 0x000fc800000006ff */
[----:B------:R-:W0:Y:S02]  /*1860*/  SYNCS.PHASECHK.TRANS64.TRYWAIT P0, [UR43+-0x8], R0 ;  /* 0xfffff800ff0075a7 */ /* 0x000e24000800016b */
[----:B01-34-:R-:W-:Y:S05]  /*1870*/  @!P0 BRA `(.L_x_20) ;  /* 0x0000006400448947 */ /* 0x01bfea0003800000 */
.L_x_194:
[----:B------:R-:W-:Y:S02]  /*1880*/  ULDC UR4, c[0x0][0x28c] ;  /* 0x0000a30000047ab9 */ /* 0x000fe40000000800 */
[----:B------:R-:W-:-:S13]  /*1890*/  ISETP.LT.AND P0, PT, RZ, UR4, PT ;  /* 0x00000004ff007c0c */ /* 0x000fda000bf01270 */
[----:B------:R-:W-:Y:S05]  /*18a0*/  @P0 BRA `(.L_x_21) ;  /* 0x0000000000400947 */ /* 0x000fea0003800000 */
[----:B0-----:R-:W-:Y:S01]  /*18b0*/  MOV R0, 0x0 ;  /* 0x0000000000007802 */ /* 0x001fe20000000f00 */
[----:B------:R-:W-:Y:S01]  /*18c0*/  ULDC.64 UR4, c[0x4][0x68] ;  /* 0x01001a0000047ab9 */ /* 0x000fe20000000a00 */
[----:B------:R-:W-:Y:S01]  /*18d0*/  ULDC.64 UR6, c[0x4][0x8] ;  /* 0x0100020000067ab9 */ /* 0x000fe20000000a00 */
[----:B------:R-:W-:Y:S01]  /*18e0*/  IMAD.U32 R4, RZ, RZ, UR4 ;  /* 0x00000004ff047e24 */ /* 0x000fe2000f8e00ff */
[----:B------:R0:W1:Y:S01]  /*18f0*/  LDC.64 R14, c[0x4][R0] ;  /* 0x01000000000e7b82 */ /* 0x0000620000000a00 */
[----:B------:R-:W-:Y:S01]  /*1900*/  IMAD.U32 R5, RZ, RZ, UR5 ;  /* 0x00000005ff057e24 */ /* 0x000fe2000f8e00ff */
[----:B------:R-:W-:Y:S01]  /*1910*/  ULDC.64 UR4, c[0x4][0x70] ;  /* 0x01001c0000047ab9 */ /* 0x000fe20000000a00 */
[----:B------:R-:W-:Y:S02]  /*1920*/  IMAD.U32 R10, RZ, RZ, UR6 ;  /* 0x00000006ff0a7e24 */ /* 0x000fe4000f8e00ff */
[----:B------:R-:W-:Y:S02]  /*1930*/  IMAD.U32 R6, RZ, RZ, UR4 ;  /* 0x00000004ff067e24 */ /* 0x000fe4000f8e00ff */
[----:B------:R-:W-:-:S02]  /*1940*/  IMAD.U32 R7, RZ, RZ, UR5 ;  /* 0x00000005ff077e24 */ /* 0x000fc4000f8e00ff */
[----:B------:R-:W-:Y:S02]  /*1950*/  IMAD.U32 R11, RZ, RZ, UR7 ;  /* 0x00000007ff0b7e24 */ /* 0x000fe4000f8e00ff */
[----:B------:R-:W-:Y:S02]  /*1960*/  IMAD.MOV.U32 R8, RZ, RZ, 0x1e1 ;  /* 0x000001e1ff087424 */ /* 0x000fe400078e00ff */
[----:B------:R-:W-:Y:S02]  /*1970*/  IMAD.MOV.U32 R12, RZ, RZ, 0x1 ;  /* 0x00000001ff0c7424 */ /* 0x000fe400078e00ff */
[----:B0-----:R-:W-:-:S07]  /*1980*/  IMAD.MOV.U32 R13, RZ, RZ, RZ ;  /* 0x000000ffff0d7224 */ /* 0x001fce00078e00ff */
[----:B------:R-:W-:-:S07]  /*1990*/  LEPC R20, `(.L_x_21) ;  /* 0x000000001014794e */ /* 0x000fce0000000000 */
[----:B-1---5:R-:W-:Y:S05]  /*19a0*/  CALL.ABS.NOINC R14 ;  /* 0x000000000e007343 */ /* 0x022fea0003c00000 */
.L_x_21:
[----:B------:R-:W-:-:S13]  /*19b0*/  ISETP.NE.AND P0, PT, R104, 0x3, PT ;  /* 0x000000036800780c */ /* 0x000fda0003f05270 */
[----:B------:R-:W-:Y:S05]  /*19c0*/  @!P0 BRA `(.L_x_22) ;  /* 0x0000000000048947 */ /* 0x000fea0003800000 */
[----:B------:R-:W-:Y:S01]  /*19d0*/  BPT.TRAP 0x1 ;  /* 0x000000040000795c */ /* 0x000fe20000300000 */
.L_x_22:
[----:B0-----:R-:W-:Y:S02]  /*19e0*/  IMAD.U32 R3, RZ, RZ, UR38 ;  /* 0x00000026ff037e24 */ /* 0x001fe4000f8e00ff */
[----:B------:R-:W-:-:S03]  /*19f0*/  IMAD.U32 R0, RZ, RZ, UR39 ;  /* 0x00000027ff007e24 */ /* 0x000fc6000f8e00ff */
[----:B------:R-:W-:Y:S02]  /*1a00*/  LEA R3, R3, UR41, 0x3 ;  /* 0x0000002903037c11 */ /* 0x000fe4000f8e18ff */
[----:B------:R-:W-:-:S04]  /*1a10*/  SHF.L.U32 R0, R0, 0x1f, RZ ;  /* 0x0000001f00007819 */ /* 0x000fc800000006ff */
[----:B------:R0:W1:Y:S01]  /*1a20*/  SYNCS.PHASECHK.TRANS64.TRYWAIT P1, [R3+URZ], R0 ;  /* 0x00000000030075a7 */ /* 0x000062000802017f */
[----:B------:R-:W-:Y:S05]  /*1a30*/  @!P0 BRA `(.L_x_23) ;  /* 0x0000000000048947 */ /* 0x000fea0003800000 */
[----:B------:R-:W-:Y:S01]  /*1a40*/  BPT.TRAP 0x1 ;  /* 0x000000040000795c */ /* 0x000fe20000300000 */
.L_x_23:
[----:B------:R-:W-:-:S05]  /*1a50*/  IMAD.U32 R4, RZ, RZ, UR42 ;  /* 0x0000002aff047e24 */ /* 0x000fca000f8e00ff */
[----:B------:R-:W-:Y:S01]  /*1a60*/  ISETP.GE.AND P2, PT, R4, 0x1, PT ;  /* 0x000000010400780c */ /* 0x000fe20003f46270 */
[----:B-1----:R-:W-:-:S12]  /*1a70*/  @P1 BRA `(.L_x_24) ;  /* 0x0000000000081947 */ /* 0x002fd80003800000 */
[----:B------:R-:W1:Y:S02]  /*1a80*/  SYNCS.PHASECHK.TRANS64.TRYWAIT P1, [R3+URZ], R0 ;  /* 0x00000000030075a7 */ /* 0x000e64000802017f */
[----:B-1----:R-:W-:Y:S05]  /*1a90*/  @!P1 BRA `(.L_x_25) ;  /* 0x0000006000d49947 */ /* 0x002fea0003800000 */
.L_x_24:
[----:B------:R-:W-:Y:S05]  /*1aa0*/  WARPSYNC.ALL ;  /* 0x0000000000007948 */ /* 0x000fea0003800000 */
[----:B------:R-:W-:Y:S01]  /*1ab0*/  UIADD3 UR4, UR41, 0x180, URZ ;  /* 0x0000018029047890 */ /* 0x000fe2000fffe03f */
[----:B------:R-:W-:Y:S01]  /*1ac0*/  WARPGROUP.ARRIVE ;  /* 0x00000000000079c5 */ /* 0x000fe20000000000 */
[----:B------:R-:W-:Y:S02]  /*1ad0*/  UIADD3 UR5, UR41, 0x12180, URZ ;  /* 0x0001218029057890 */ /* 0x000fe4000fffe03f */
[----:B------:R-:W-:Y:S02]  /*1ae0*/  USHF.R.U32.HI UR4, URZ, 0x4, UR4 ;  /* 0x000000043f047899 */ /* 0x000fe40008011604 */
[----:B------:R-:W-:-:S02]  /*1af0*/  USHF.R.U32.HI UR5, URZ, 0x4, UR5 ;  /* 0x000000043f057899 */ /* 0x000fc40008011605 */
[----:B------:R-:W-:Y:S02]  /*1b00*/  ULOP3.LUT UR4, UR4, 0x3fff, URZ, 0xc0, !UPT ;  /* 0x00003fff04047892 */ /* 0x000fe4000f8ec03f */
[----:B------:R-:W-:Y:S02]  /*1b10*/  ULOP3.LUT UR5, UR5, 0x3fff, URZ, 0xc0, !UPT ;  /* 0x00003fff05057892 */ /* 0x000fe4000f8ec03f */
[----:B------:R-:W-:Y:S02]  /*1b20*/  ULOP3.LUT UR8, UR4, 0x10000, URZ, 0xfc, !UPT ;  /* 0x0001000004087892 */ /* 0x000fe4000f8efc3f */
[----:B------:R-:W-:Y:S02]  /*1b30*/  ULOP3.LUT UR9, UR5, 0x10000, URZ, 0xfc, !UPT ;  /* 0x0001000005097892 */ /* 0x000fe4000f8efc3f */
[----:B------:R-:W-:Y:S02]  /*1b40*/  ULEA UR10, UR38, UR8, 0x9 ;  /* 0x00000008260a7291 */ /* 0x000fe4000f8e483f */
[----:B------:R-:W-:Y:S01]  /*1b50*/  ULEA UR11, UR38, UR9, 0xa ;  /* 0x00000009260b7291 */ /* 0x000fe2000f8e503f */
[----:B------:R-:W-:Y:S01]  /*1b60*/  UMOV UR5, 0x40000040 ;  /* 0x4000004000057882 */ /* 0x000fe20000000000 */
[----:B------:R-:W-:-:S03]  /*1b70*/  UMOV UR7, 0x40000040 ;  /* 0x4000004000077882 */ /* 0x000fc60000000000 */
[----:B------:R-:W-:Y:S02]  /*1b80*/  UMOV UR4, UR10 ;  /* 0x0000000a00047c82 */ /* 0x000fe40008000000 */
[----:B------:R-:W-:Y:S02]  /*1b90*/  UMOV UR6, UR11 ;  /* 0x0000000b00067c82 */ /* 0x000fe40008000000 */
[----:B------:R-:W-:Y:S01]  /*1ba0*/  HGMMA.64x128x16.F32 R24, gdesc[UR4], RZ, !UPT, gsb0 ;  /* 0x01e00000041879f0 */ /* 0x000fe2000c0008ff */
[----:B------:R-:W-:Y:S02]  /*1bb0*/  UIADD3 UR4, UR10, 0x2, URZ ;  /* 0x000000020a047890 */ /* 0x000fe4000fffe03f */
[----:B------:R-:W-:Y:S01]  /*1bc0*/  UIADD3 UR6, UR11, 0x2, URZ ;  /* 0x000000020b067890 */ /* 0x000fe2000fffe03f */
[----:B------:R-:W-:Y:S01]  /*1bd0*/  UMOV UR5, 0x40000040 ;  /* 0x4000004000057882 */ /* 0x000fe20000000000 */
[----:B------:R-:W-:Y:S01]  /*1be0*/  UMOV UR7, 0x40000040 ;  /* 0x4000004000077882 */ /* 0x000fe20000000000 */
[----:B------:R-:W-:-:S02]  /*1bf0*/  WARPGROUP.DEPBAR.LE gsb0, 0x0 ;  /* 0x00008000000079c5 */ /* 0x000fc40000010000 */
[----:B------:R-:W-:-:S06]  /*1c00*/  WARPGROUP.ARRIVE ;  /* 0x00000000000079c5 */ /* 0x000fcc0000000000 */
[----:B------:R-:W-:Y:S01]  /*1c10*/  HGMMA.64x128x16.F32 R24, gdesc[UR4], R24, gsb0 ;  /* 0x01e00000041879f0 */ /* 0x000fe20008000818 */
[----:B------:R-:W-:Y:S02]  /*1c20*/  UIADD3 UR4, UR10, 0x4, URZ ;  /* 0x000000040a047890 */ /* 0x000fe4000fffe03f */
[----:B------:R-:W-:Y:S01]  /*1c30*/  UIADD3 UR6, UR11, 0x4, URZ ;  /* 0x000000040b067890 */ /* 0x000fe2000fffe03f */
[----:B------:R-:W-:Y:S01]  /*1c40*/  UMOV UR5, 0x40000040 ;  /* 0x4000004000057882 */ /* 0x000fe20000000000 */
[----:B------:R-:W-:Y:S01]  /*1c50*/  UMOV UR7, 0x40000040 ;  /* 0x4000004000077882 */ /* 0x000fe20000000000 */
[----:B------:R-:W-:Y:S02]  /*1c60*/  WARPGROUP.DEPBAR.LE gsb0, 0x0 ;  /* 0x00008000000079c5 */ /* 0x000fe40000010000 */
        /* <DEDUP_REMOVED lines=8> */
[----:B------:R-:W-:Y:S03]  /*1cf0*/  HGMMA.64x128x16.F32 R24, gdesc[UR4], R24, gsb0 ;  /* 0x01e00000041879f0 */ /* 0x000fe60008000818 */
[----:B------:R-:W-:Y:S02]  /*1d00*/  WARPGROUP.DEPBAR.LE gsb0, 0x0 ;  /* 0x00008000000079c5 */ /* 0x000fe40000010000 */
[----:B------:R-:W-:Y:S05]  /*1d10*/  @!P2 BRA `(.L_x_26) ;  /* 0x000000040014a947 */ /* 0x000fea0003800000 */
[----:B------:R-:W-:Y:S01]  /*1d20*/  UIADD3 UR4, UR38, 0x1, URZ ;  /* 0x0000000126047890 */ /* 0x000fe2000fffe03f */
[----:B01----:R-:W-:Y:S02]  /*1d30*/  IMAD.U32 R0, RZ, RZ, UR42 ;  /* 0x0000002aff007e24 */ /* 0x003fe4000f8e00ff */
[----:B------:R-:W-:Y:S01]  /*1d40*/  IMAD.U32 R3, RZ, RZ, UR38 ;  /* 0x00000026ff037e24 */ /* 0x000fe2000f8e00ff */
[----:B------:R-:W-:-:S04]  /*1d50*/  UISETP.NE.AND UP0, UPT, UR4, 0x9, UPT ;  /* 0x000000090400788c */ /* 0x000fc8000bf05270 */
[----:B------:R-:W-:Y:S02]  /*1d60*/  USEL UR5, URZ, 0x1, UP0 ;  /* 0x000000013f057887 */ /* 0x000fe40008000000 */
[----:B------:R-:W-:Y:S02]  /*1d70*/  USEL UR10, UR4, URZ, UP0 ;  /* 0x0000003f040a7287 */ /* 0x000fe40008000000 */
[----:B------:R-:W-:-:S06]  /*1d80*/  ULOP3.LUT UR5, UR39, UR5, URZ, 0x3c, !UPT ;  /* 0x0000000527057292 */ /* 0x000fcc000f8e3c3f */
[----:B------:R-:W-:-:S07]  /*1d90*/  IMAD.U32 R6, RZ, RZ, UR5 ;  /* 0x00000005ff067e24 */ /* 0x000fce000f8e00ff */
.L_x_33:
[----:B------:R-:W-:Y:S05]  /*1da0*/  @!P0 BRA `(.L_x_27) ;  /* 0x0000000000048947 */ /* 0x000fea0003800000 */
[----:B------:R-:W-:Y:S01]  /*1db0*/  BPT.TRAP 0x1 ;  /* 0x000000040000795c */ /* 0x000fe20000300000 */
.L_x_27:
[----:B------:R-:W-:Y:S01]  /*1dc0*/  ULEA UR4, UR10, UR41, 0x3 ;  /* 0x000000290a047291 */ /* 0x000fe2000f8e183f */
[----:B------:R-:W-:-:S08]  /*1dd0*/  SHF.L.U32 R4, R6, 0x1f, RZ ;  /* 0x0000001f06047819 */ /* 0x000fd000000006ff */
[----:B------:R0:W1:Y:S01]  /*1de0*/  SYNCS.PHASECHK.TRANS64.TRYWAIT P1, [UR4], R4 ;  /* 0x00000004ff0075a7 */ /* 0x0000620008020144 */
[----:B------:R-:W-:Y:S05]  /*1df0*/  @!P0 BRA `(.L_x_28) ;  /* 0x0000000000048947 */ /* 0x000fea0003800000 */
[----:B------:R-:W-:Y:S01]  /*1e00*/  BPT.TRAP 0x1 ;  /* 0x000000040000795c */ /* 0x000fe20000300000 */
.L_x_28:
[----:B-1----:R-:W-:Y:S05]  /*1e10*/  @P1 BRA `(.L_x_29) ;  /* 0x0000000000081947 */ /* 0x002fea0003800000 */
[----:B------:R-:W1:Y:S02]  /*1e20*/  SYNCS.PHASECHK.TRANS64.TRYWAIT P1, [UR4], R4 ;  /* 0x00000004ff0075a7 */ /* 0x000e640008020144 */
[----:B-1----:R-:W-:Y:S05]  /*1e30*/  @!P1 BRA `(.L_x_30) ;  /* 0x0000006000009947 */ /* 0x002fea0003800000 */
.L_x_29:
[----:B------:R-:W-:Y:S01]  /*1e40*/  ULEA UR11, UR10, UR8, 0x9 ;  /* 0x000000080a0b7291 */ /* 0x000fe2000f8e483f */
[----:B------:R-:W-:Y:S01]  /*1e50*/  WARPGROUP.ARRIVE ;  /* 0x00000000000079c5 */ /* 0x000fe20000000000 */
[----:B------:R-:W-:Y:S01]  /*1e60*/  ULEA UR12, UR10, UR9, 0xa ;  /* 0x000000090a0c7291 */ /* 0x000fe2000f8e503f */
[----:B------:R-:W-:Y:S01]  /*1e70*/  UMOV UR5, 0x40000040 ;  /* 0x4000004000057882 */ /* 0x000fe20000000000 */
[----:B------:R-:W-:-:S03]  /*1e80*/  UMOV UR7, 0x40000040 ;  /* 0x4000004000077882 */ /* 0x000fc60000000000 */
[----:B------:R-:W-:Y:S02]  /*1e90*/  UMOV UR4, UR11 ;  /* 0x0000000b00047c82 */ /* 0x000fe40008000000 */
[----:B------:R-:W-:Y:S02]  /*1ea0*/  UMOV UR6, UR12 ;  /* 0x0000000c00067c82 */ /* 0x000fe40008000000 */
[----:B------:R-:W-:Y:S01]  /*1eb0*/  HGMMA.64x128x16.F32 R24, gdesc[UR4], R24, gsb0 ;  /* 0x01e00000041879f0 */ /* 0x000fe20008000818 */
        /* <DEDUP_REMOVED lines=23> */
[----:B------:R-:W-:Y:S01]  /*2030*/  BPT.TRAP 0x1 ;  /* 0x000000040000795c */ /* 0x000fe20000300000 */
.L_x_31:
[----:B------:R-:W-:-:S13]  /*2040*/  ISETP.NE.AND P1, PT, R89, RZ, PT ;  /* 0x000000ff5900720c */ /* 0x000fda0003f25270 */
[----:B01----:R-:W-:-:S05]  /*2050*/  @P1 LEA R4, R3, UR41, 0x3 ;  /* 0x0000002903041c11 */ /* 0x003fca000f8e18ff */
[----:B------:R-:W-:-:S05]  /*2060*/  @P1 VIADD R5, R4, 0x48 ;  /* 0x0000004804051836 */ /* 0x000fca0000000000 */
[----:B------:R-:W-:-:S04]  /*2070*/  @P1 PRMT R5, R88, 0x654, R5 ;  /* 0x0000065458051816 */ /* 0x000fc80000000005 */
[----:B------:R0:W-:Y:S01]  /*2080*/  @P1 SYNCS.ARRIVE.TRANS64.RED.A1T0 RZ, [R5+URZ], RZ ;  /* 0x000000ff05ff19a7 */ /* 0x0001e2000810043f */
[----:B------:R-:W-:-:S13]  /*2090*/  ISETP.GT.U32.AND P1, PT, R23, 0x1, PT ;  /* 0x000000011700780c */ /* 0x000fda0003f24070 */
[----:B0-----:R-:W-:Y:S05]  /*20a0*/  @P1 BRA `(.L_x_32) ;  /* 0x0000000000041947 */ /* 0x001fea0003800000 */
[----:B------:R-:W-:Y:S01]  /*20b0*/  BPT.TRAP 0x1 ;  /* 0x000000040000795c */ /* 0x000fe20000300000 */
.L_x_32:
[----:B------:R-:W-:Y:S01]  /*20c0*/  UIADD3 UR10, UR10, 0x1, URZ ;  /* 0x000000010a0a7890 */ /* 0x000fe2000fffe03f */
[C---:B------:R-:W-:Y:S01]  /*20d0*/  ISETP.GT.AND P2, PT, R0.reuse, 0x1, PT ;  /* 0x000000010000780c */ /* 0x040fe20003f44270 */
[----:B------:R-:W-:Y:S02]  /*20e0*/  VIADD R3, R3, 0x1 ;  /* 0x0000000103037836 */ /* 0x000fe40000000000 */
[----:B------:R-:W-:Y:S01]  /*20f0*/  UISETP.NE.AND UP0, UPT, UR10, 0x9, UPT ;  /* 0x000000090a00788c */ /* 0x000fe2000bf05270 */
[----:B------:R-:W-:Y:S02]  /*2100*/  VIADD R0, R0, 0xffffffff ;  /* 0xffffffff00007836 */ /* 0x000fe40000000000 */
[C---:B------:R-:W-:Y:S01]  /*2110*/  ISETP.NE.AND P1, PT, R3.reuse, 0x9, PT ;  /* 0x000000090300780c */ /* 0x040fe20003f25270 */
[----:B------:R-:W-:Y:S02]  /*2120*/  USEL UR4, URZ, 0x1, UP0 ;  /* 0x000000013f047887 */ /* 0x000fe40008000000 */
[----:B------:R-:W-:Y:S01]  /*2130*/  USEL UR10, UR10, URZ, UP0 ;  /* 0x0000003f0a0a7287 */ /* 0x000fe20008000000 */
[----:B------:R-:W-:-:S03]  /*2140*/  SEL R3, R3, RZ, P1 ;  /* 0x000000ff03037207 */ /* 0x000fc60000800000 */
[----:B------:R-:W-:Y:S01]  /*2150*/  LOP3.LUT R6, R6, UR4, RZ, 0x3c, !PT ;  /* 0x0000000406067c12 */ /* 0x000fe2000f8e3cff */
[----:B------:R-:W-:Y:S07]  /*2160*/  @P2 BRA `(.L_x_33) ;  /* 0xfffffffc000c2947 */ /* 0x000fee000383ffff */
.L_x_26:
[----:B01----:R-:W0:Y:S01]  /*2170*/  LDC R0, c[0x0][0x28c] ;  /* 0x0000a300ff007b82 */ /* 0x003e220000000800 */
[----:B------:R-:W-:-:S04]  /*2180*/  IMAD.U32 R3, RZ, RZ, UR47 ;  /* 0x0000002fff037e24 */ /* 0x000fc8000f8e00ff */
[----:B------:R1:W-:Y:S01]  /*2190*/  SYNCS.ARRIVE.TRANS64.A1T0 RZ, [R3+UR46], RZ ;  /* 0x000000ff03ff79a7 */ /* 0x0003e2000810002e */
[----:B0-----:R-:W-:-:S13]  /*21a0*/  ISETP.GE.AND P1, PT, R0, 0x1, PT ;  /* 0x000000010000780c */ /* 0x001fda0003f26270 */
[----:B-1----:R-:W-:Y:S05]  /*21b0*/  @!P1 BRA `(.L_x_34) ;  /* 0x0000000000449947 */ /* 0x002fea0003800000 */
[----:B------:R-:W-:Y:S05]  /*21c0*/  @!P0 BRA `(.L_x_35) ;  /* 0x0000000000048947 */ /* 0x000fea0003800000 */
[----:B------:R-:W-:Y:S01]  /*21d0*/  BPT.TRAP 0x1 ;  /* 0x000000040000795c */ /* 0x000fe20000300000 */
.L_x_35:
[----:B------:R-:W-:-:S13]  /*21e0*/  ISETP.NE.AND P0, PT, R89, RZ, PT ;  /* 0x000000ff5900720c */ /* 0x000fda0003f05270 */
[----:B------:R-:W-:-:S05]  /*21f0*/  VOTEU.ANY UP0, P0 ;  /* 0x00000000003f7886 */ /* 0x000fca0000000100 */
[----:B------:R-:W-:-:S06]  /*2200*/  @UP0 UIADD3 UR4, UR38, UR42, URZ ;  /* 0x0000002a26040290 */ /* 0x000fcc000fffe03f */
[----:B------:R-:W-:Y:S02]  /*2210*/  IMAD.U32 R4, RZ, RZ, UR4 ;  /* 0x00000004ff047e24 */ /* 0x000fe4000f8e00ff */
[----:B------:R-:W-:Y:S02]  /*2220*/  IMAD.U32 R3, RZ, RZ, UR4 ;  /* 0x00000004ff037e24 */ /* 0x000fe4000f8e00ff */
[----:B------:R-:W-:-:S05]  /*2230*/  @P0 IMAD.WIDE.U32 R4, R4, 0x38e38e39, RZ ;  /* 0x38e38e3904040825 */ /* 0x000fca00078e00ff */
[----:B------:R-:W-:-:S05]  /*2240*/  @P0 SHF.R.U32.HI R0, RZ, 0x1, R5 ;  /* 0x00000001ff000819 */ /* 0x000fca0000011605 */
[----:B------:R-:W-:-:S05]  /*2250*/  @P0 IMAD R0, R0, -0x9, R3 ;  /* 0xfffffff700000824 */ /* 0x000fca00078e0203 */
[----:B------:R-:W-:-:S05]  /*2260*/  @P0 LEA R0, R0, UR41, 0x3 ;  /* 0x0000002900000c11 */ /* 0x000fca000f8e18ff */
[----:B------:R-:W-:-:S05]  /*2270*/  @P0 VIADD R3, R0, 0x48 ;  /* 0x0000004800030836 */ /* 0x000fca0000000000 */
[----:B------:R-:W-:-:S04]  /*2280*/  @P0 PRMT R3, R88, 0x654, R3 ;  /* 0x0000065458030816 */ /* 0x000fc80000000003 */
[----:B------:R0:W-:Y:S01]  /*2290*/  @P0 SYNCS.ARRIVE.TRANS64.RED.A1T0 RZ, [R3+URZ], RZ ;  /* 0x000000ff03ff09a7 */ /* 0x0001e2000810043f */
[----:B------:R-:W-:-:S13]  /*22a0*/  ISETP.GT.U32.AND P0, PT, R23, 0x1, PT ;  /* 0x000000011700780c */ /* 0x000fda0003f04070 */
[----:B0-----:R-:W-:Y:S05]  /*22b0*/  @P0 BRA `(.L_x_34) ;  /* 0x0000000000040947 */ /* 0x001fea0003800000 */
[----:B------:R-:W-:Y:S01]  /*22c0*/  BPT.TRAP 0x1 ;  /* 0x000000040000795c */ /* 0x000fe20000300000 */
.L_x_34:
[----:B------:R-:W-:Y:S01]  /*22d0*/  SHF.L.U32 R0, R105, 0x1f, RZ ;  /* 0x0000001f69007819 */ /* 0x000fe200000006ff */
[----:B------:R-:W-:Y:S01]  /*22e0*/  UIADD3 UR38, UR38, UR45, URZ ;  /* 0x0000002d26267290 */ /* 0x000fe2000fffe03f */
[----:B------:R-:W-:Y:S01]  /*22f0*/  SHF.R.S32.HI R9, RZ, 0x1f, R19 ;  /* 0x0000001fff097819 */ /* 0x000fe20000011413 */
[----:B------:R-:W-:Y:S01]  /*2300*/  UISETP.GE.U32.AND UP1, UPT, UR45, 0x9, UPT ;  /* 0x000000092d00788c */ /* 0x000fe2000bf26070 */
[----:B------:R-:W0:Y:S01]  /*2310*/  SYNCS.PHASECHK.TRANS64.TRYWAIT P0, [UR43+0x8], R0 ;  /* 0x00000800ff0075a7 */ /* 0x000e22000800016b */
[----:B------:R-:W-:-:S04]  /*2320*/  UISETP.GT.U32.AND UP0, UPT, UR38, 0x8, UPT ;  /* 0x000000082600788c */ /* 0x000fc8000bf04070 */
[----:B------:R-:W-:-:S04]  /*2330*/  UISETP.LT.U32.AND UP0, UPT, UR45, 0x9, UP0 ;  /* 0x000000092d00788c */ /* 0x000fc80008701070 */
[----:B------:R-:W-:Y:S02]  /*2340*/  USEL UR6, URZ, 0x1, !UP0 ;  /* 0x000000013f067887 */ /* 0x000fe4000c000000 */
[----:B------:R-:W-:Y:S02]  /*2350*/  @UP1 UIMAD.WIDE.U32 UR4, UR38, 0x38e38e39, URZ ;  /* 0x38e38e39260418a5 */ /* 0x000fe4000f8e003f */
[----:B------:R-:W-:Y:S02]  /*2360*/  ULOP3.LUT UR39, UR39, UR6, URZ, 0x3c, !UPT ;  /* 0x0000000627277292 */ /* 0x000fe4000f8e3c3f */
[----:B------:R-:W-:-:S04]  /*2370*/  @UP1 USHF.R.U32.HI UR4, URZ, 0x1, UR5 ;  /* 0x000000013f041899 */ /* 0x000fc80008011605 */
[----:B------:R-:W-:Y:S01]  /*2380*/  @UP1 ULOP3.LUT UR39, UR39, 0x1, UR4, 0x78, !UPT ;  /* 0x0000000127271892 */ /* 0x000fe2000f8e7804 */
[----:B0-----:R-:W-:Y:S11]  /*2390*/  @!P0 BRA `(.L_x_36) ;  /* 0x0000005800c08947 */ /* 0x001ff60003800000 */
.L_x_195:
[----:B------:R-:W-:Y:S01]  /*23a0*/  ULDC.64 UR4, c[0x0][0x5d0] ;  /* 0x0001740000047ab9 */ /* 0x000fe20000000a00 */
[----:B------:R-:W-:Y:S01]  /*23b0*/  ULDC UR6, c[0x0][0x284] ;  /* 0x0000a10000067ab9 */ /* 0x000fe20000000800 */
[----:B0-----:R-:W-:Y:S02]  /*23c0*/  IMAD R0, R9, UR4, RZ ;  /* 0x0000000409007c24 */ /* 0x001fe4000f8e02ff */
[----:B------:R-:W-:Y:S02]  /*23d0*/  IMAD.SHL.U32 R12, R18, 0x80, RZ ;  /* 0x00000080120c7824 */ /* 0x000fe400078e00ff */
[C---:B------:R-:W-:Y:S02]  /*23e0*/  IMAD R3, R19.reuse, UR5, R0 ;  /* 0x0000000513037c24 */ /* 0x040fe4000f8e0200 */
[----:B------:R-:W-:Y:S01]  /*23f0*/  IMAD.SHL.U32 R0, R22, 0x40, RZ ;  /* 0x0000004016007824 */ /* 0x000fe200078e00ff */
[----:B------:R-:W-:Y:S01]  /*2400*/  SHF.R.S32.HI R13, RZ, 0x1f, R12 ;  /* 0x0000001fff0d7819 */ /* 0x000fe2000001140c */
[----:B------:R-:W-:Y:S01]  /*2410*/  IMAD.WIDE.U32 R4, R19, UR4, R94 ;  /* 0x0000000413047c25 */ /* 0x000fe2000f8e005e */
[----:B------:R-:W-:-:S02]  /*2420*/  ULDC.64 UR4, c[0x0][0x5c8] ;  /* 0x0001720000047ab9 */ /* 0x000fc40000000a00 */
[----:B------:R-:W-:Y:S01]  /*2430*/  ISETP.GE.AND P0, PT, R0, UR6, PT ;  /* 0x0000000600007c0c */ /* 0x000fe2000bf06270 */
[----:B------:R-:W-:Y:S01]  /*2440*/  ULDC UR6, c[0x0][0x288] ;  /* 0x0000a20000067ab9 */ /* 0x000fe20000000800 */
[----:B------:R-:W-:Y:S01]  /*2450*/  IADD3 R4, P1, R12, R4, RZ ;  /* 0x000000040c047210 */ /* 0x000fe20007f3e0ff */
[----:B------:R-:W-:Y:S01]  /*2460*/  IMAD.WIDE R20, R22, 0x40, R92 ;  /* 0x0000004016147825 */ /* 0x000fe200078e025c */
[----:B------:R-:W-:Y:S02]  /*2470*/  ISETP.GE.OR P0, PT, R12, UR6, P0 ;  /* 0x000000060c007c0c */ /* 0x000fe40008706670 */
[----:B------:R-:W-:Y:S01]  /*2480*/  IADD3.X R5, R13, R5, R3, P1, !PT ;  /* 0x000000050d057210 */ /* 0x000fe20000ffe403 */
[----:B------:R-:W-:-:S04]  /*2490*/  IMAD R7, R21, UR4, RZ ;  /* 0x0000000415077c24 */ /* 0x000fc8000f8e02ff */
[C---:B------:R-:W-:Y:S02]  /*24a0*/  IMAD R7, R20.reuse, UR5, R7 ;  /* 0x0000000514077c24 */ /* 0x040fe4000f8e0207 */
[----:B------:R-:W-:-:S04]  /*24b0*/  IMAD.WIDE.U32 R106, R20, UR4, R4 ;  /* 0x00000004146a7c25 */ /* 0x000fc8000f8e0004 */
[----:B------:R-:W-:Y:S05]  /*24c0*/  @P0 BRA `(.L_x_37) ;  /* 0x0000003c00dc0947 */ /* 0x000fea0003800000 */
[----:B-----5:R-:W-:Y:S01]  /*24d0*/  FSETP.NEU.AND P0, PT, R91, RZ, PT ;  /* 0x000000ff5b00720b */ /* 0x020fe20003f0d000 */
[----:B------:R-:W-:Y:S01]  /*24e0*/  IMAD.IADD R3, R99, 0x1, -R12 ;  /* 0x0000000163037824 */ /* 0x000fe200078e0a0c */
[----:B------:R-:W-:Y:S01]  /*24f0*/  BSSY B0, `(.L_x_37) ;  /* 0x00003f4000007945 */ /* 0x000fe20003800000 */
[----:B------:R-:W-:Y:S02]  /*2500*/  IMAD.IADD R0, R103, 0x1, -R0 ;  /* 0x0000000167007824 */ /* 0x000fe400078e0a00 */
[----:B------:R-:W-:Y:S01]  /*2510*/  IMAD.IADD R115, R107, 0x1, R7 ;  /* 0x000000016b737824 */ /* 0x000fe200078e0207 */
[----:B------:R-:W-:-:S04]  /*2520*/  ISETP.GT.AND P2, PT, R3, RZ, PT ;  /* 0x000000ff0300720c */ /* 0x000fc80003f44270 */
[----:B------:R-:W-:-:S03]  /*2530*/  ISETP.GT.AND P1, PT, R0, RZ, P2 ;  /* 0x000000ff0000720c */ /* 0x000fc60001724270 */
[----:B------:R-:W-:Y:S10]  /*2540*/  @!P0 BRA `(.L_x_38) ;  /* 0x0000002c00208947 */ /* 0x000ff40003800000 */
[----:B------:R-:W0:Y:S01]  /*2550*/  LDC.64 R108, c[0x0][0x5b8] ;  /* 0x00016e00ff6c7b82 */ /* 0x000e220000000a00 */
[----:B------:R-:W-:-:S07]  /*2560*/  ULDC.64 UR4, c[0x0][0x5c0] ;  /* 0x0001700000047ab9 */ /* 0x000fce0000000a00 */
[----:B------:R-:W1:Y:S08]  /*2570*/  LDC.64 R110, c[0x0][0x5b0] ;  /* 0x00016c00ff6e7b82 */ /* 0x000e700000000a00 */
[----:B------:R-:W2:Y:S01]  /*2580*/  LDC.64 R112, c[0x0][0x5a8] ;  /* 0x00016a00ff707b82 */ /* 0x000ea20000000a00 */
[-C--:B0-----:R-:W-:Y:S02]  /*2590*/  IMAD R6, R9, R108.reuse, RZ ;  /* 0x0000006c09067224 */ /* 0x081fe400078e02ff */
[----:B------:R-:W-:-:S04]  /*25a0*/  IMAD.WIDE.U32 R4, R19, R108, R94 ;  /* 0x0000006c13047225 */ /* 0x000fc800078e005e */
[----:B------:R-:W-:Y:S01]  /*25b0*/  IMAD R107, R19, R109, R6 ;  /* 0x0000006d136b7224 */ /* 0x000fe200078e0206 */
[----:B------:R-:W-:Y:S01]  /*25c0*/  IADD3 R6, P0, R12, R4, RZ ;  /* 0x000000040c067210 */ /* 0x000fe20007f1e0ff */
[----:B-1----:R-:W-:-:S03]  /*25d0*/  IMAD R4, R21, R110, RZ ;  /* 0x0000006e15047224 */ /* 0x002fc600078e02ff */
[----:B------:R-:W-:Y:S01]  /*25e0*/  IADD3.X R7, R13, R5, R107, P0, !PT ;  /* 0x000000050d077210 */ /* 0x000fe200007fe46b */
[C---:B------:R-:W-:Y:S02]  /*25f0*/  IMAD R109, R20.reuse, R111, R4 ;  /* 0x0000006f146d7224 */ /* 0x040fe400078e0204 */
[----:B------:R-:W-:-:S04]  /*2600*/  IMAD.WIDE.U32 R4, R20, R110, R6 ;  /* 0x0000006e14047225 */ /* 0x000fc800078e0006 */
[----:B------:R-:W-:Y:S01]  /*2610*/  IMAD.IADD R5, R5, 0x1, R109 ;  /* 0x0000000105057824 */ /* 0x000fe200078e026d */
[----:B--2---:R-:W-:-:S04]  /*2620*/  LEA R10, P0, R4, R112, 0x1 ;  /* 0x00000070040a7211 */ /* 0x004fc800078008ff */
[----:B------:R-:W-:-:S05]  /*2630*/  LEA.HI.X R11, R4, R113, R5, 0x1, P0 ;  /* 0x00000071040b7211 */ /* 0x000fca00000f0c05 */
[----:B------:R-:W2:Y:S01]  /*2640*/  @P1 LDG.E.LTC128B.U16 R18, desc[UR36][R10.64] ;  /* 0x000000240a121981 */ /* 0x000ea2000c1e1520 */
[----:B------:R-:W-:Y:S01]  /*2650*/  IMAD.WIDE.U32 R4, R20, R110, R12 ;  /* 0x0000006e14047225 */ /* 0x000fe200078e000c */
[----:B------:R-:W-:Y:S02]  /*2660*/  BSSY B1, `(.L_x_39) ;  /* 0x0000015000017945 */ /* 0x000fe40003800000 */
[----:B------:R-:W-:-:S04]  /*2670*/  IADD3 R14, P0, R94, R4, RZ ;  /* 0x000000045e0e7210 */ /* 0x000fc80007f1e0ff */
[----:B------:R-:W-:Y:S02]  /*2680*/  IADD3.X R15, R95, R109, R5, P0, !PT ;  /* 0x0000006d5f0f7210 */ /* 0x000fe400007fe405 */
[----:B------:R-:W-:Y:S01]  /*2690*/  LEA R8, P0, R106, UR4, 0x1 ;  /* 0x000000046a087c11 */ /* 0x000fe2000f8008ff */
[----:B------:R-:W-:-:S03]  /*26a0*/  IMAD.WIDE.U32 R14, R19, R108, R14 ;  /* 0x0000006c130e7225 */ /* 0x000fc600078e000e */
[----:B------:R-:W-:Y:S02]  /*26b0*/  LEA.HI.X R9, R106, UR5, R115, 0x1, P0 ;  /* 0x000000056a097c11 */ /* 0x000fe400080f0c73 */
[----:B------:R-:W-:-:S04]  /*26c0*/  ISETP.GT.AND P0, PT, R3, 0x1, PT ;  /* 0x000000010300780c */ /* 0x000fc80003f04270 */
[----:B------:R-:W-:Y:S01]  /*26d0*/  ISETP.GT.AND P3, PT, R0, RZ, P0 ;  /* 0x000000ff0000720c */ /* 0x000fe20000764270 */
[----:B--2---:R-:W-:-:S05]  /*26e0*/  HADD2.F32 R4, -RZ, R18.H0_H0 ;  /* 0x20000012ff047230 */ /* 0x004fca0000004100 */
[----:B------:R-:W-:Y:S01]  /*26f0*/  FMUL R5, R4, R91 ;  /* 0x0000005b04057220 */ /* 0x000fe20000400000 */
[----:B------:R-:W-:-:S03]  /*2700*/  LEA R4, P4, R14, R112, 0x1 ;  /* 0x000000700e047211 */ /* 0x000fc600078808ff */
[----:B------:R-:W-:-:S05]  /*2710*/  FFMA R5, R24, R90, R5 ;  /* 0x0000005a18057223 */ /* 0x000fca0000000005 */
[----:B------:R-:W-:Y:S01]  /*2720*/  F2FP.F16.F32.PACK_AB R10, RZ, R5 ;  /* 0x00000005ff0a723e */ /* 0x000fe200000000ff */
[----:B------:R-:W-:-:S03]  /*2730*/  IMAD.IADD R5, R107, 0x1, R15 ;  /* 0x000000016b057824 */ /* 0x000fc600078e020f */
[----:B------:R-:W-:Y:S01]  /*2740*/  PRMT R11, R10, 0x7610, R11 ;  /* 0x000076100a0b7816 */ /* 0x000fe2000000000b */
[----:B------:R-:W-:Y:S01]  /*2750*/  IMAD.SHL.U32 R10, R110, 0x8, RZ ;  /* 0x000000086e0a7824 */ /* 0x000fe200078e00ff */
[----:B------:R-:W-:-:S03]  /*2760*/  LEA.HI.X R5, R14, R113, R5, 0x1, P4 ;  /* 0x000000710e057211 */ /* 0x000fc600020f0c05 */
[----:B------:R0:W-:Y:S02]  /*2770*/  @P1 STG.E.U16 desc[UR36][R8.64], R11 ;  /* 0x0000000b08001986 */ /* 0x0001e4000c101524 */
[----:B0-----:R-:W-:Y:S01]  /*2780*/  SHF.L.U64.HI R11, R110, 0x3, R111 ;  /* 0x000000036e0b7819 */ /* 0x001fe2000001026f */
[----:B------:R-:W-:Y:S06]  /*2790*/  @!P3 BRA `(.L_x_40) ;  /* 0x000000000004b947 */ /* 0x000fec0003800000 */
[----:B------:R0:W5:Y:S02]  /*27a0*/  LDG.E.LTC128B.U16 R18, desc[UR36][R4.64+0x2] ;  /* 0x0000022404127981 */ /* 0x000164000c1e1520 */
.L_x_40:
[----:B------:R-:W-:Y:S05]  /*27b0*/  BSYNC B1 ;  /* 0x0000000000017941 */ /* 0x000fea0003800000 */
.L_x_39:
[----:B------:R-:W-:Y:S01]  /*27c0*/  IMAD.WIDE.U32 R10, R20, R110, R10 ;  /* 0x0000006e140a7225 */ /* 0x000fe200078e000a */
[----:B------:R-:W-:-:S03]  /*27d0*/  ISETP.GT.AND P2, PT, R0, 0x8, P2 ;  /* 0x000000080000780c */ /* 0x000fc60001744270 */
[----:B-----5:R-:W-:Y:S01]  /*27e0*/  HADD2.F32 R14, -RZ, R18.H0_H0 ;  /* 0x20000012ff0e7230 */ /* 0x020fe20000004100 */
[----:B------:R-:W-:Y:S01]  /*27f0*/  IADD3 R6, P1, R6, R10, RZ ;  /* 0x0000000a06067210 */ /* 0x000fe20007f3e0ff */
[----:B------:R-:W-:-:S03]  /*2800*/  IMAD.IADD R109, R109, 0x1, R11 ;  /* 0x000000016d6d7824 */ /* 0x000fc600078e020b */
[----:B------:R-:W-:Y:S01]  /*2810*/  FMUL R14, R14, R91 ;  /* 0x0000005b0e0e7220 */ /* 0x000fe20000400000 */
[----:B------:R-:W-:-:S03]  /*2820*/  IMAD.X R7, R109, 0x1, R7, P1 ;  /* 0x000000016d077824 */ /* 0x000fc600008e0607 */
[----:B------:R-:W-:Y:S01]  /*2830*/  FFMA R25, R25, R90, R14 ;  /* 0x0000005a19197223 */ /* 0x000fe2000000000e */
[----:B------:R-:W-:-:S04]  /*2840*/  LEA R14, P1, R6, R112, 0x1 ;  /* 0x00000070060e7211 */ /* 0x000fc800078208ff */
[----:B------:R-:W-:Y:S01]  /*2850*/  LEA.HI.X R15, R6, R113, R7, 0x1, P1 ;  /* 0x00000071060f7211 */ /* 0x000fe200008f0c07 */
[----:B------:R-:W-:Y:S01]  /*2860*/  @P3 IMAD.MOV.U32 R6, RZ, RZ, R8 ;  /* 0x000000ffff063224 */ /* 0x000fe200078e0008 */
[----:B------:R-:W-:Y:S01]  /*2870*/  F2FP.F16.F32.PACK_AB R25, RZ, R25 ;  /* 0x00000019ff19723e */ /* 0x000fe200000000ff */
[----:B------:R-:W-:-:S05]  /*2880*/  @P3 IMAD.MOV.U32 R7, RZ, RZ, R9 ;  /* 0x000000ffff073224 */ /* 0x000fca00078e0009 */
[----:B------:R1:W-:Y:S04]  /*2890*/  @P3 STG.E.U16 desc[UR36][R6.64+0x2], R25 ;  /* 0x0000021906003986 */ /* 0x0003e8000c101524 */
[----:B------:R-:W2:Y:S01]  /*28a0*/  @P2 LDG.E.LTC128B.U16 R18, desc[UR36][R14.64] ;  /* 0x000000240e122981 */ /* 0x000ea2000c1e1520 */
[----:B------:R-:W-:Y:S01]  /*28b0*/  IADD3 R12, P1, P3, R94, R10, R12 ;  /* 0x0000000a5e0c7210 */ /* 0x000fe20007b3e00c */
[----:B------:R-:W-:Y:S01]  /*28c0*/  BSSY B1, `(.L_x_41) ;  /* 0x0000011000017945 */ /* 0x000fe20003800000 */
[----:B------:R-:W-:Y:S02]  /*28d0*/  ISETP.GT.AND P0, PT, R0, 0x8, P0 ;  /* 0x000000080000780c */ /* 0x000fe40000704270 */
[----:B------:R-:W-:-:S03]  /*28e0*/  IADD3.X R13, R95, R109, R13, P1, P3 ;  /* 0x0000006d5f0d7210 */ /* 0x000fc60000fe640d */
[----:B------:R-:W-:Y:S01]  /*28f0*/  IMAD.WIDE.U32 R12, R19, R108, R12 ;  /* 0x0000006c130c7225 */ /* 0x000fe200078e000c */
[----:B------:R-:W-:-:S03]  /*2900*/  SHF.L.U64.HI R19, R96, 0x1, R97 ;  /* 0x0000000160137819 */ /* 0x000fc60000010261 */
[----:B------:R-:W-:Y:S01]  /*2910*/  IMAD.IADD R13, R107, 0x1, R13 ;  /* 0x000000016b0d7824 */ /* 0x000fe200078e020d */
[----:B-1----:R-:W-:-:S04]  /*2920*/  LEA R6, P3, R12, R112, 0x1 ;  /* 0x000000700c067211 */ /* 0x002fc800078608ff */
[----:B------:R-:W-:Y:S01]  /*2930*/  LEA.HI.X R7, R12, R113, R13, 0x1, P3 ;  /* 0x000000710c077211 */ /* 0x000fe200018f0c0d */
[----:B--2---:R-:W-:-:S05]  /*2940*/  HADD2.F32 R10, -RZ, R18.H0_H0 ;  /* 0x20000012ff0a7230 */ /* 0x004fca0000004100 */
[----:B------:R-:W-:Y:S01]  /*2950*/  FMUL R11, R10, R91 ;  /* 0x0000005b0a0b7220 */ /* 0x000fe20000400000 */
[----:B------:R-:W-:-:S03]  /*2960*/  LEA R10, P1, R96, R8, 0x1 ;  /* 0x00000008600a7211 */ /* 0x000fc600078208ff */
[----:B------:R-:W-:-:S05]  /*2970*/  FFMA R11, R26, R90, R11 ;  /* 0x0000005a1a0b7223 */ /* 0x000fca000000000b */
[----:B------:R-:W-:Y:S01]  /*2980*/  F2FP.F16.F32.PACK_AB R14, RZ, R11 ;  /* 0x0000000bff0e723e */ /* 0x000fe200000000ff */
[----:B------:R-:W-:-:S05]  /*2990*/  IMAD.X R11, R19, 0x1, R9, P1 ;  /* 0x00000001130b7824 */ /* 0x000fca00008e0609 */
[----:B------:R1:W-:Y:S01]  /*29a0*/  @P2 STG.E.U16 desc[UR36][R10.64], R14 ;  /* 0x0000000e0a002986 */ /* 0x0003e2000c101524 */
[----:B------:R-:W-:Y:S05]  /*29b0*/  @!P0 BRA `(.L_x_42) ;  /* 0x0000000000048947 */ /* 0x000fea0003800000 */
[----:B------:R2:W5:Y:S02]  /*29c0*/  LDG.E.LTC128B.U16 R18, desc[UR36][R6.64+0x2] ;  /* 0x0000022406127981 */ /* 0x000564000c1e1520 */
.L_x_42:
[----:B------:R-:W-:Y:S05]  /*29d0*/  BSYNC B1 ;  /* 0x0000000000017941 */ /* 0x000fea0003800000 */
.L_x_41:
[----:B-----5:R-:W-:Y:S01]  /*29e0*/  HADD2.F32 R12, -RZ, R18.H0_H0 ;  /* 0x20000012ff0c7230 */ /* 0x020fe20000004100 */
[----:B------:R-:W-:Y:S01]  /*29f0*/  ISETP.GT.AND P1, PT, R3, 0x8, PT ;  /* 0x000000080300780c */ /* 0x000fe20003f24270 */
[----:B------:R-:W-:Y:S03]  /*2a00*/  BSSY B1, `(.L_x_43) ;  /* 0x0000008000017945 */ /* 0x000fe60003800000 */
[----:B------:R-:W-:Y:S01]  /*2a10*/  FMUL R12, R12, R91 ;  /* 0x0000005b0c0c7220 */ /* 0x000fe20000400000 */
[----:B------:R-:W-:-:S03]  /*2a20*/  ISETP.GT.AND P2, PT, R0, RZ, P1 ;  /* 0x000000ff0000720c */ /* 0x000fc60000f44270 */
[----:B------:R-:W-:-:S05]  /*2a30*/  FFMA R12, R27, R90, R12 ;  /* 0x0000005a1b0c7223 */ /* 0x000fca000000000c */
[----:B------:R-:W-:-:S05]  /*2a40*/  F2FP.F16.F32.PACK_AB R12, RZ, R12 ;  /* 0x0000000cff0c723e */ /* 0x000fca00000000ff */
[----:B------:R3:W-:Y:S01]  /*2a50*/  @P0 STG.E.U16 desc[UR36][R10.64+0x2], R12 ;  /* 0x0000020c0a000986 */ /* 0x0007e2000c101524 */
[----:B------:R-:W-:Y:S05]  /*2a60*/  @!P2 BRA `(.L_x_44) ;  /* 0x000000000004a947 */ /* 0x000fea0003800000 */
[----:B------:R4:W5:Y:S02]  /*2a70*/  LDG.E.LTC128B.U16 R18, desc[UR36][R4.64+0x10] ;  /* 0x0000102404127981 */ /* 0x000964000c1e1520 */
.L_x_44:
[----:B------:R-:W-:Y:S05]  /*2a80*/  BSYNC B1 ;  /* 0x0000000000017941 */ /* 0x000fea0003800000 */
.L_x_43:
[----:B---3-5:R-:W-:Y:S01]  /*2a90*/  HADD2.F32 R12, -RZ, R18.H0_H0 ;  /* 0x20000012ff0c7230 */ /* 0x028fe20000004100 */
        /* <DEDUP_REMOVED lines=9> */
.L_x_46:
[----:B------:R-:W-:Y:S05]  /*2b30*/  BSYNC B1 ;  /* 0x0000000000017941 */ /* 0x000fea0003800000 */
.L_x_45:
[----:B-----5:R-:W-:Y:S01]  /*2b40*/  HADD2.F32 R12, -RZ, R18.H0_H0 ;  /* 0x20000012ff0c7230 */ /* 0x020fe20000004100 */
[----:B------:R-:W-:Y:S01]  /*2b50*/  ISETP.GT.AND P1, PT, R0, 0x8, P1 ;  /* 0x000000080000780c */ /* 0x000fe20000f24270 */
[----:B------:R-:W-:Y:S03]  /*2b60*/  BSSY B1, `(.L_x_47) ;  /* 0x0000007000017945 */ /* 0x000fe60003800000 */
[----:B------:R-:W-:-:S04]  /*2b70*/  FMUL R12, R12, R91 ;  /* 0x0000005b0c0c7220 */ /* 0x000fc80000400000 */
[----:B------:R-:W-:-:S05]  /*2b80*/  FFMA R12, R29, R90, R12 ;  /* 0x0000005a1d0c7223 */ /* 0x000fca000000000c */
[----:B------:R-:W-:-:S05]  /*2b90*/  F2FP.F16.F32.PACK_AB R12, RZ, R12 ;  /* 0x0000000cff0c723e */ /* 0x000fca00000000ff */
[----:B------:R0:W-:Y:S01]  /*2ba0*/  @P3 STG.E.U16 desc[UR36][R8.64+0x12], R12 ;  /* 0x0000120c08003986 */ /* 0x0001e2000c101524 */
[----:B------:R-:W-:Y:S05]  /*2bb0*/  @!P1 BRA `(.L_x_48) ;  /* 0x0000000000049947 */ /* 0x000fea0003800000 */
[----:B------:R0:W5:Y:S02]  /*2bc0*/  LDG.E.LTC128B.U16 R18, desc[UR36][R6.64+0x10] ;  /* 0x0000102406127981 */ /* 0x000164000c1e1520 */
.L_x_48:
[----:B------:R-:W-:Y:S05]  /*2bd0*/  BSYNC B1 ;  /* 0x0000000000017941 */ /* 0x000fea0003800000 */
.L_x_47:
[----:B0----5:R-:W-:Y:S01]  /*2be0*/  HADD2.F32 R12, -RZ, R18.H0_H0 ;  /* 0x20000012ff0c7230 */ /* 0x021fe20000004100 */
[----:B------:R-:W-:Y:S01]  /*2bf0*/  ISETP.GT.AND P0, PT, R0, 0x8, P0 ;  /* 0x000000080000780c */ /* 0x000fe20000704270 */
[----:B------:R-:W-:Y:S03]  /*2c00*/  BSSY B1, `(.L_x_49) ;  /* 0x0000007000017945 */ /* 0x000fe60003800000 */
[----:B---3--:R-:W-:-:S04]  /*2c10*/  FMUL R13, R12, R91 ;  /* 0x0000005b0c0d7220 */ /* 0x008fc80000400000 */
[----:B------:R-:W-:-:S05]  /*2c20*/  FFMA R13, R30, R90, R13 ;  /* 0x0000005a1e0d7223 */ /* 0x000fca000000000d */
[----:B------:R-:W-:-:S05]  /*2c30*/  F2FP.F16.F32.PACK_AB R13, RZ, R13 ;  /* 0x0000000dff0d723e */ /* 0x000fca00000000ff */
[----:B------:R0:W-:Y:S01]  /*2c40*/  @P1 STG.E.U16 desc[UR36][R10.64+0x10], R13 ;  /* 0x0000100d0a001986 */ /* 0x0001e2000c101524 */
[----:B------:R-:W-:Y:S05]  /*2c50*/  @!P0 BRA `(.L_x_50) ;  /* 0x0000000000048947 */ /* 0x000fea0003800000 */
[----:B------:R3:W5:Y:S02]  /*2c60*/  LDG.E.LTC128B.U16 R18, desc[UR36][R6.64+0x12] ;  /* 0x0000122406127981 */ /* 0x000764000c1e1520 */
.L_x_50:
[----:B------:R-:W-:Y:S05]  /*2c70*/  BSYNC B1 ;  /* 0x0000000000017941 */ /* 0x000fea0003800000 */
.L_x_49:
        /* <DEDUP_REMOVED lines=10> */
.L_x_52:
[----:B------:R-:W-:Y:S05]  /*2d20*/  BSYNC B1 ;  /* 0x0000000000017941 */ /* 0x000fea0003800000 */
.L_x_51:
[----:B0----5:R-:W-:Y:S01]  /*2d30*/  HADD2.F32 R12, -RZ, R18.H0_H0 ;  /* 0x20000012ff0c7230 */ /* 0x021fe20000004100 */
        /* <DEDUP_REMOVED lines=9> */
.L_x_54:
[----:B------:R-:W-:Y:S05]  /*2dd0*/  BSYNC B1 ;  /* 0x0000000000017941 */ /* 0x000fea0003800000 */
.L_x_53:
        /* <DEDUP_REMOVED lines=9> */
.L_x_56:
[----:B------:R-:W-:Y:S05]  /*2e70*/  BSYNC B1 ;  /* 0x0000000000017941 */ /* 0x000fea0003800000 */
.L_x_55:
[----:B0----5:R-:W-:Y:S01]  /*2e80*/  HADD2.F32 R12, -RZ, R18.H0_H0 ;  /* 0x20000012ff0c7230 */ /* 0x021fe20000004100 */
        /* <DEDUP_REMOVED lines=8> */
.L_x_58:
[----:B------:R-:W-:Y:S05]  /*2f10*/  BSYNC B1 ;  /* 0x0000000000017941 */ /* 0x000fea0003800000 */
.L_x_57:
        /* <DEDUP_REMOVED lines=10> */
.L_x_60:
[----:B------:R-:W-:Y:S05]  /*2fc0*/  BSYNC B1 ;  /* 0x0000000000017941 */ /* 0x000fea0003800000 */
.L_x_59:
        /* <DEDUP_REMOVED lines=10> */
.L_x_62:
[----:B------:R-:W-:Y:S05]  /*3070*/  BSYNC B1 ;  /* 0x0000000000017941 */ /* 0x000fea0003800000 */
.L_x_61:
        /* <DEDUP_REMOVED lines=9> */
.L_x_64:
[----:B------:R-:W-:Y:S05]  /*3110*/  BSYNC B1 ;  /* 0x0000000000017941 */ /* 0x000fea0003800000 */
.L_x_63:
        /* <DEDUP_REMOVED lines=9> */
.L_x_66:
[----:B------:R-:W-:Y:S05]  /*31b0*/  BSYNC B1 ;  /* 0x0000000000017941 */ /* 0x000fea0003800000 */
.L_x_65:
        /* <DEDUP_REMOVED lines=10> */
.L_x_68:
[----:B------:R-:W-:Y:S05]  /*3260*/  BSYNC B1 ;  /* 0x0000000000017941 */ /* 0x000fea0003800000 */
.L_x_67:
        /* <DEDUP_REMOVED lines=10> */
.L_x_70:
[----:B------:R-:W-:Y:S05]  /*3310*/  BSYNC B1 ;  /* 0x0000000000017941 */ /* 0x000fea0003800000 */
.L_x_69:
        /* <DEDUP_REMOVED lines=9> */
.L_x_72:
[----:B------:R-:W-:Y:S05]  /*33b0*/  BSYNC B1 ;  /* 0x0000000000017941 */ /* 0x000fea0003800000 */
.L_x_71:
        /* <DEDUP_REMOVED lines=9> */
.L_x_74:
[----:B------:R-:W-:Y:S05]  /*3450*/  BSYNC B1 ;  /* 0x0000000000017941 */ /* 0x000fea0003800000 */
.L_x_73:
        /* <DEDUP_REMOVED lines=10> */
.L_x_76:
[----:B------:R-:W-:Y:S05]  /*3500*/  BSYNC B1 ;  /* 0x0000000000017941 */ /* 0x000fea0003800000 */
.L_x_75:
        /* <DEDUP_REMOVED lines=10> */
.L_x_78:
[----:B------:R-:W-:Y:S05]  /*35b0*/  BSYNC B1 ;  /* 0x0000000000017941 */ /* 0x000fea0003800000 */
.L_x_77:
        /* <DEDUP_REMOVED lines=9> */
.L_x_80:
[----:B------:R-:W-:Y:S05]  /*3650*/  BSYNC B1 ;  /* 0x0000000000017941 */ /* 0x000fea0003800000 */
.L_x_79:
        /* <DEDUP_REMOVED lines=9> */
.L_x_82:
[----:B------:R-:W-:Y:S05]  /*36f0*/  BSYNC B1 ;  /* 0x0000000000017941 */ /* 0x000fea0003800000 */
.L_x_81:
        /* <DEDUP_REMOVED lines=10> */
.L_x_84:
[----:B------:R-:W-:Y:S05]  /*37a0*/  BSYNC B1 ;  /* 0x0000000000017941 */ /* 0x000fea0003800000 */
.L_x_83:
        /* <DEDUP_REMOVED lines=10> */
.L_x_86:
[----:B------:R-:W-:Y:S05]  /*3850*/  BSYNC B1 ;  /* 0x0000000000017941 */ /* 0x000fea0003800000 */
.L_x_85:
        /* <DEDUP_REMOVED lines=9> */
.L_x_88:
[----:B------:R-:W-:Y:S05]  /*38f0*/  BSYNC B1 ;  /* 0x0000000000017941 */ /* 0x000fea0003800000 */
.L_x_87:
        /* <DEDUP_REMOVED lines=9> */
.L_x_90:
[----:B------:R-:W-:Y:S05]  /*3990*/  BSYNC B1 ;  /* 0x0000000000017941 */ /* 0x000fea0003800000 */
.L_x_89:
        /* <DEDUP_REMOVED lines=10> */
.L_x_92:
[----:B------:R-:W-:Y:S05]  /*3a40*/  BSYNC B1 ;  /* 0x0000000000017941 */ /* 0x000fea0003800000 */
.L_x_91:
        /* <DEDUP_REMOVED lines=10> */
.L_x_94:
[----:B------:R-:W-:Y:S05]  /*3af0*/  BSYNC B1 ;  /* 0x0000000000017941 */ /* 0x000fea0003800000 */
.L_x_93:
        /* <DEDUP_REMOVED lines=9> */
.L_x_96:
[----:B------:R-:W-:Y:S05]  /*3b90*/  BSYNC B1 ;  /* 0x0000000000017941 */ /* 0x000fea0003800000 */
.L_x_95:
        /* <DEDUP_REMOVED lines=9> */
.L_x_98:
[----:B------:R-:W-:Y:S05]  /*3c30*/  BSYNC B1 ;  /* 0x0000000000017941 */ /* 0x000fea0003800000 */
.L_x_97:
        /* <DEDUP_REMOVED lines=10> */
.L_x_100:
[----:B------:R-:W-:Y:S05]  /*3ce0*/  BSYNC B1 ;  /* 0x0000000000017941 */ /* 0x000fea0003800000 */
.L_x_99:
        /* <DEDUP_REMOVED lines=10> */
.L_x_102:
[----:B------:R-:W-:Y:S05]  /*3d90*/  BSYNC B1 ;  /* 0x0000000000017941 */ /* 0x000fea0003800000 */
.L_x_101:
        /* <DEDUP_REMOVED lines=9> */
.L_x_104:
[----:B------:R-:W-:Y:S05]  /*3e30*/  BSYNC B1 ;  /* 0x0000000000017941 */ /* 0x000fea0003800000 */
.L_x_103:
        /* <DEDUP_REMOVED lines=9> */
.L_x_106:
[----:B------:R-:W-:Y:S05]  /*3ed0*/  BSYNC B1 ;  /* 0x0000000000017941 */ /* 0x000fea0003800000 */
.L_x_105:
        /* <DEDUP_REMOVED lines=10> */
.L_x_108:
[----:B------:R-:W-:Y:S05]  /*3f80*/  BSYNC B1 ;  /* 0x0000000000017941 */ /* 0x000fea0003800000 */
.L_x_107:
        /* <DEDUP_REMOVED lines=10> */
.L_x_110:
[----:B------:R-:W-:Y:S05]  /*4030*/  BSYNC B1 ;  /* 0x0000000000017941 */ /* 0x000fea0003800000 */
.L_x_109:
        /* <DEDUP_REMOVED lines=9> */
.L_x_112:
[----:B------:R-:W-:Y:S05]  /*40d0*/  BSYNC B1 ;  /* 0x0000000000017941 */ /* 0x000fea0003800000 */
.L_x_111:
        /* <DEDUP_REMOVED lines=9> */
.L_x_114:
[----:B------:R-:W-:Y:S05]  /*4170*/  BSYNC B1 ;  /* 0x0000000000017941 */ /* 0x000fea0003800000 */
.L_x_113:
        /* <DEDUP_REMOVED lines=10> */
.L_x_116:
[----:B------:R-:W-:Y:S05]  /*4220*/  BSYNC B1 ;  /* 0x0000000000017941 */ /* 0x000fea0003800000 */
.L_x_115:
        /* <DEDUP_REMOVED lines=10> */
.L_x_118:
[----:B------:R-:W-:Y:S05]  /*42d0*/  BSYNC B1 ;  /* 0x0000000000017941 */ /* 0x000fea0003800000 */
.L_x_117:
        /* <DEDUP_REMOVED lines=9> */
.L_x_120:
[----:B------:R-:W-:Y:S05]  /*4370*/  BSYNC B1 ;  /* 0x0000000000017941 */ /* 0x000fea0003800000 */
.L_x_119:
        /* <DEDUP_REMOVED lines=9> */
.L_x_122:
[----:B------:R-:W-:Y:S05]  /*4410*/  BSYNC B1 ;  /* 0x0000000000017941 */ /* 0x000fea0003800000 */
.L_x_121:
        /* <DEDUP_REMOVED lines=10> */
.L_x_124:
[----:B------:R-:W-:Y:S05]  /*44c0*/  BSYNC B1 ;  /* 0x0000000000017941 */ /* 0x000fea0003800000 */
.L_x_123:
        /* <DEDUP_REMOVED lines=10> */
.L_x_126:
[----:B------:R-:W-:Y:S05]  /*4570*/  BSYNC B1 ;  /* 0x0000000000017941 */ /* 0x000fea0003800000 */
.L_x_125:
        /* <DEDUP_REMOVED lines=9> */
.L_x_128:
[----:B------:R-:W-:Y:S05]  /*4610*/  BSYNC B1 ;  /* 0x0000000000017941 */ /* 0x000fea0003800000 */
.L_x_127:
        /* <DEDUP_REMOVED lines=9> */
.L_x_130:
[----:B------:R-:W-:Y:S05]  /*46b0*/  BSYNC B1 ;  /* 0x0000000000017941 */ /* 0x000fea0003800000 */
.L_x_129:
        /* <DEDUP_REMOVED lines=10> */
.L_x_132:
[----:B------:R-:W-:Y:S05]  /*4760*/  BSYNC B1 ;  /* 0x0000000000017941 */ /* 0x000fea0003800000 */
.L_x_131:
        /* <DEDUP_REMOVED lines=10> */
.L_x_134:
[----:B------:R-:W-:Y:S05]  /*4810*/  BSYNC B1 ;  /* 0x0000000000017941 */ /* 0x000fea0003800000 */
.L_x_133:
        /* <DEDUP_REMOVED lines=9> */
.L_x_136:
[----:B------:R-:W-:Y:S05]  /*48b0*/  BSYNC B1 ;  /* 0x0000000000017941 */ /* 0x000fea0003800000 */
.L_x_135:
        /* <DEDUP_REMOVED lines=9> */
.L_x_138:
[----:B------:R-:W-:Y:S05]  /*4950*/  BSYNC B1 ;  /* 0x0000000000017941 */ /* 0x000fea0003800000 */
.L_x_137:
        /* <DEDUP_REMOVED lines=10> */
.L_x_140:
[----:B------:R-:W-:Y:S05]  /*4a00*/  BSYNC B1 ;  /* 0x0000000000017941 */ /* 0x000fea0003800000 */
.L_x_139:
        /* <DEDUP_REMOVED lines=10> */
.L_x_142:
[----:B------:R-:W-:Y:S05]  /*4ab0*/  BSYNC B1 ;  /* 0x0000000000017941 */ /* 0x000fea0003800000 */
.L_x_141:
        /* <DEDUP_REMOVED lines=9> */
.L_x_144:
[----:B------:R-:W-:Y:S05]  /*4b50*/  BSYNC B1 ;  /* 0x0000000000017941 */ /* 0x000fea0003800000 */
.L_x_143:
        /* <DEDUP_REMOVED lines=9> */
.L_x_146:
[----:B------:R-:W-:Y:S05]  /*4bf0*/  BSYNC B1 ;  /* 0x0000000000017941 */ /* 0x000fea0003800000 */
.L_x_145:
        /* <DEDUP_REMOVED lines=10> */
.L_x_148:
[----:B------:R-:W-:Y:S05]  /*4ca0*/  BSYNC B1 ;  /* 0x0000000000017941 */ /* 0x000fea0003800000 */
.L_x_147:
        /* <DEDUP_REMOVED lines=10> */
.L_x_150:
[----:B------:R-:W-:Y:S05]  /*4d50*/  BSYNC B1 ;  /* 0x0000000000017941 */ /* 0x000fea0003800000 */
.L_x_149:
        /* <DEDUP_REMOVED lines=9> */
.L_x_152:
[----:B------:R-:W-:Y:S05]  /*4df0*/  BSYNC B1 ;  /* 0x0000000000017941 */ /* 0x000fea0003800000 */
.L_x_151:
        /* <DEDUP_REMOVED lines=9> */
.L_x_154:
[----:B------:R-:W-:Y:S05]  /*4e90*/  BSYNC B1 ;  /* 0x0000000000017941 */ /* 0x000fea0003800000 */
.L_x_153:
        /* <DEDUP_REMOVED lines=10> */
.L_x_156:
[----:B------:R-:W-:Y:S05]  /*4f40*/  BSYNC B1 ;  /* 0x0000000000017941 */ /* 0x000fea0003800000 */
.L_x_155:
        /* <DEDUP_REMOVED lines=10> */
.L_x_158:
[----:B------:R-:W-:Y:S05]  /*4ff0*/  BSYNC B1 ;  /* 0x0000000000017941 */ /* 0x000fea0003800000 */
.L_x_157:
[----:B0---45:R-:W-:Y:S01]  /*5000*/  HADD2.F32 R4, -RZ, R18.H0_H0 ;  /* 0x20000012ff047230 */ /* 0x031fe20000004100 */
        /* <DEDUP_REMOVED lines=8> */
.L_x_160:
[----:B------:R-:W-:Y:S05]  /*5090*/  BSYNC B1 ;  /* 0x0000000000017941 */ /* 0x000fea0003800000 */
.L_x_159:
[----:B0----5:R-:W-:Y:S01]  /*50a0*/  HADD2.F32 R4, -RZ, R18.H0_H0 ;  /* 0x20000012ff047230 */ /* 0x021fe20000004100 */
[----:B------:R-:W-:Y:S01]  /*50b0*/  ISETP.GT.AND P0, PT, R0, 0x8, P0 ;  /* 0x000000080000780c */ /* 0x000fe20000704270 */
[----:B------:R-:W-:Y:S01]  /*50c0*/  @P1 IMAD.MOV.U32 R5, RZ, RZ, R11 ;  /* 0x000000ffff051224 */ /* 0x000fe200078e000b */
[----:B------:R-:W-:Y:S02]  /*50d0*/  BSSY B1, `(.L_x_161) ;  /* 0x0000008000017945 */ /* 0x000fe40003800000 */
[----:B------:R-:W-:Y:S01]  /*50e0*/  FMUL R3, R4, R91 ;  /* 0x0000005b04037220 */ /* 0x000fe20000400000 */
[----:B------:R-:W-:-:S03]  /*50f0*/  @P1 IMAD.MOV.U32 R4, RZ, RZ, R10 ;  /* 0x000000ffff041224 */ /* 0x000fc600078e000a */
[----:B------:R-:W-:-:S05]  /*5100*/  FFMA R3, R86, R90, R3 ;  /* 0x0000005a56037223 */ /* 0x000fca0000000003 */
[----:B------:R-:W-:-:S05]  /*5110*/  F2FP.F16.F32.PACK_AB R3, RZ, R3 ;  /* 0x00000003ff03723e */ /* 0x000fca00000000ff */
[----:B------:R0:W-:Y:S01]  /*5120*/  @P1 STG.E.U16 desc[UR36][R4.64+0xf0], R3 ;  /* 0x0000f00304001986 */ /* 0x0001e2000c101524 */
[----:B------:R-:W-:Y:S05]  /*5130*/  @!P0 BRA `(.L_x_162) ;  /* 0x0000000000048947 */ /* 0x000fea0003800000 */
[----:B------:R0:W5:Y:S02]  /*5140*/  LDG.E.LTC128B.U16 R18, desc[UR36][R6.64+0xf2] ;  /* 0x0000f22406127981 */ /* 0x000164000c1e1520 */
.L_x_162:
[----:B------:R-:W-:Y:S05]  /*5150*/  BSYNC B1 ;  /* 0x0000000000017941 */ /* 0x000fea0003800000 */
.L_x_161:
[----:B------:R-:W-:Y:S05]  /*5160*/  @!P0 BRA `(.L_x_163) ;  /* 0x0000001000b08947 */ /* 0x000fea0003800000 */
[----:B-----5:R-:W-:-:S05]  /*5170*/  HADD2.F32 R18, -RZ, R18.H0_H0 ;  /* 0x20000012ff127230 */ /* 0x020fca0000004100 */
[----:B------:R-:W-:-:S04]  /*5180*/  FMUL R18, R18, R91 ;  /* 0x0000005b12127220 */ /* 0x000fc80000400000 */
[----:B------:R-:W-:-:S05]  /*5190*/  FFMA R18, R87, R90, R18 ;  /* 0x0000005a57127223 */ /* 0x000fca0000000012 */
[----:B------:R-:W-:-:S05]  /*51a0*/  F2FP.F16.F32.PACK_AB R18, RZ, R18 ;  /* 0x00000012ff12723e */ /* 0x000fca00000000ff */
[----:B------:R0:W-:Y:S01]  /*51b0*/  STG.E.U16 desc[UR36][R10.64+0xf2], R18 ;  /* 0x0000f2120a007986 */ /* 0x0001e2000c101524 */
[----:B------:R-:W-:Y:S05]  /*51c0*/  BRA `(.L_x_163) ;  /* 0x0000001000987947 */ /* 0x000fea0003800000 */
.L_x_38:
[----:B------:R-:W-:Y:S01]  /*51d0*/  ISETP.GT.AND P3, PT, R3, 0x1, PT ;  /* 0x000000010300780c */ /* 0x000fe20003f64270 */
[----:B------:R-:W-:Y:S01]  /*51e0*/  ULDC.64 UR4, c[0x0][0x5c0] ;  /* 0x0001700000047ab9 */ /* 0x000fe20000000a00 */
[-C--:B------:R-:W-:Y:S01]  /*51f0*/  FMUL R24, R24, R90.reuse ;  /* 0x0000005a18187220 */ /* 0x080fe20000400000 */
[----:B------:R-:W-:Y:S01]  /*5200*/  LEA R4, P4, R106, UR4, 0x1 ;  /* 0x000000046a047c11 */ /* 0x000fe2000f8808ff */
[-C--:B------:R-:W-:Y:S01]  /*5210*/  FMUL R25, R25, R90.reuse ;  /* 0x0000005a19197220 */ /* 0x080fe20000400000 */
[----:B------:R-:W-:Y:S01]  /*5220*/  ISETP.GT.AND P0, PT, R0, RZ, P3 ;  /* 0x000000ff0000720c */ /* 0x000fe20001f04270 */
[----:B------:R-:W-:Y:S01]  /*5230*/  FMUL R26, R26, R90 ;  /* 0x0000005a1a1a7220 */ /* 0x000fe20000400000 */
[----:B------:R-:W-:Y:S01]  /*5240*/  F2FP.F16.F32.PACK_AB R24, RZ, R24 ;  /* 0x00000018ff18723e */ /* 0x000fe200000000ff */
[-C--:B------:R-:W-:Y:S01]  /*5250*/  FMUL R27, R27, R90.reuse ;  /* 0x0000005a1b1b7220 */ /* 0x080fe20000400000 */
[----:B------:R-:W-:Y:S01]  /*5260*/  LEA.HI.X R5, R106, UR5, R115, 0x1, P4 ;  /* 0x000000056a057c11 */ /* 0x000fe2000a0f0c73 */
[-C--:B------:R-:W-:Y:S01]  /*5270*/  FMUL R28, R28, R90.reuse ;  /* 0x0000005a1c1c7220 */ /* 0x080fe20000400000 */
[----:B------:R-:W-:Y:S01]  /*5280*/  F2FP.F16.F32.PACK_AB R25, RZ, R25 ;  /* 0x00000019ff19723e */ /* 0x000fe200000000ff */
[-C--:B------:R-:W-:Y:S01]  /*5290*/  FMUL R29, R29, R90.reuse ;  /* 0x0000005a1d1d7220 */ /* 0x080fe20000400000 */
[----:B------:R-:W-:Y:S01]  /*52a0*/  ISETP.GT.AND P2, PT, R0, 0x8, P2 ;  /* 0x000000080000780c */ /* 0x000fe20001744270 */
[----:B------:R-:W-:Y:S01]  /*52b0*/  @P1 STG.E.U16 desc[UR36][R4.64], R24 ;  /* 0x0000001804001986 */ /* 0x000fe2000c101524 */
[----:B------:R-:W-:Y:S01]  /*52c0*/  ISETP.GT.AND P1, PT, R3, 0x8, PT ;  /* 0x000000080300780c */ /* 0x000fe20003f24270 */
[----:B------:R-:W-:Y:S01]  /*52d0*/  FMUL R30, R30, R90 ;  /* 0x0000005a1e1e7220 */ /* 0x000fe20000400000 */
[C---:B------:R-:W-:Y:S01]  /*52e0*/  SHF.L.U64.HI R7, R96.reuse, 0x1, R97 ;  /* 0x0000000160077819 */ /* 0x040fe20000010261 */
[----:B------:R-:W-:Y:S01]  /*52f0*/  @P0 STG.E.U16 desc[UR36][R4.64+0x2], R25 ;  /* 0x0000021904000986 */ /* 0x000fe2000c101524 */
[----:B------:R-:W-:Y:S01]  /*5300*/  LEA R6, P5, R96, R4, 0x1 ;  /* 0x0000000460067211 */ /* 0x000fe200078a08ff */
[-C--:B------:R-:W-:Y:S01]  /*5310*/  FMUL R31, R31, R90.reuse ;  /* 0x0000005a1f1f7220 */ /* 0x080fe20000400000 */
[----:B------:R-:W-:Y:S01]  /*5320*/  ISETP.GT.AND P3, PT, R0, 0x8, P3 ;  /* 0x000000080000780c */ /* 0x000fe20001f64270 */
[-C--:B------:R-:W-:Y:S01]  /*5330*/  FMUL R32, R32, R90.reuse ;  /* 0x0000005a20207220 */ /* 0x080fe20000400000 */
[----:B------:R-:W-:Y:S01]  /*5340*/  ISETP.GT.AND P0, PT, R3, 0x9, PT ;  /* 0x000000090300780c */ /* 0x000fe20003f04270 */
[----:B------:R-:W-:Y:S01]  /*5350*/  IMAD.X R7, R7, 0x1, R5, P5 ;  /* 0x0000000107077824 */ /* 0x000fe200028e0605 */
[----:B------:R-:W-:Y:S01]  /*5360*/  ISETP.GT.AND P4, PT, R0, RZ, P1 ;  /* 0x000000ff0000720c */ /* 0x000fe20000f84270 */
[----:B------:R-:W-:Y:S01]  /*5370*/  FMUL R33, R33, R90 ;  /* 0x0000005a21217220 */ /* 0x000fe20000400000 */
[----:B------:R-:W-:Y:S01]  /*5380*/  F2FP.F16.F32.PACK_AB R26, RZ, R26 ;  /* 0x0000001aff1a723e */ /* 0x000fe200000000ff */
[-C--:B------:R-:W-:Y:S01]  /*5390*/  FMUL R34, R34, R90.reuse ;  /* 0x0000005a22227220 */ /* 0x080fe20000400000 */
[----:B------:R-:W-:Y:S01]  /*53a0*/  ISETP.GT.AND P5, PT, R0, RZ, P0 ;  /* 0x000000ff0000720c */ /* 0x000fe200007a4270 */
[----:B------:R-:W-:Y:S01]  /*53b0*/  FMUL R35, R35, R90 ;  /* 0x0000005a23237220 */ /* 0x000fe20000400000 */
[----:B------:R-:W-:Y:S01]  /*53c0*/  F2FP.F16.F32.PACK_AB R27, RZ, R27 ;  /* 0x0000001bff1b723e */ /* 0x000fe200000000ff */
[----:B------:R-:W-:Y:S01]  /*53d0*/  @P2 STG.E.U16 desc[UR36][R6.64], R26 ;  /* 0x0000001a06002986 */ /* 0x000fe2000c101524 */
[----:B------:R-:W-:Y:S01]  /*53e0*/  F2FP.F16.F32.PACK_AB R28, RZ, R28 ;  /* 0x0000001cff1c723e */ /* 0x000fe200000000ff */
[-C--:B------:R-:W-:Y:S01]  /*53f0*/  FMUL R36, R36, R90.reuse ;  /* 0x0000005a24247220 */ /* 0x080fe20000400000 */
[C---:B------:R-:W-:Y:S01]  /*5400*/  ISETP.GT.AND P2, PT, R0.reuse, 0x8, P1 ;  /* 0x000000080000780c */ /* 0x040fe20000f44270 */
[----:B------:R-:W-:Y:S01]  /*5410*/  @P3 STG.E.U16 desc[UR36][R6.64+0x2], R27 ;  /* 0x0000021b06003986 */ /* 0x000fe2000c101524 */
[----:B------:R-:W-:Y:S01]  /*5420*/  ISETP.GT.AND P1, PT, R3, 0x10, PT ;  /* 0x000000100300780c */ /* 0x000fe20003f24270 */
[-C--:B------:R-:W-:Y:S01]  /*5430*/  FMUL R37, R37, R90.reuse ;  /* 0x0000005a25257220 */ /* 0x080fe20000400000 */
[----:B------:R-:W-:Y:S01]  /*5440*/  F2FP.F16.F32.PACK_AB R29, RZ, R29 ;  /* 0x0000001dff1d723e */ /* 0x000fe200000000ff */
[----:B------:R-:W-:Y:S01]  /*5450*/  @P4 STG.E.U16 desc[UR36][R4.64+0x10], R28 ;  /* 0x0000101c04004986 */ /* 0x000fe2000c101524 */
[----:B------:R-:W-:Y:S01]  /*5460*/  ISETP.GT.AND P3, PT, R0, 0x8, P0 ;  /* 0x000000080000780c */ /* 0x000fe20000764270 */
[-C--:B------:R-:W-:Y:S01]  /*5470*/  FMUL R38, R38, R90.reuse ;  /* 0x0000005a26267220 */ /* 0x080fe20000400000 */
[----:B------:R-:W-:Y:S01]  /*5480*/  ISETP.GT.AND P0, PT, R3, 0x11, PT ;  /* 0x000000110300780c */ /* 0x000fe20003f04270 */
[----:B------:R-:W-:Y:S01]  /*5490*/  @P5 STG.E.U16 desc[UR36][R4.64+0x12], R29 ;  /* 0x0000121d04005986 */ /* 0x000fe2000c101524 */
        /* <DEDUP_REMOVED lines=162> */
[----:B------:R-:W-:-:S02]  /*5ec0*/  F2FP.F16.F32.PACK_AB R62, RZ, R62 ;  /* 0x0000003eff3e723e */ /* 0x000fc400000000ff */
[C---:B------:R-:W-:Y:S02]  /*5ed0*/  ISETP.GT.AND P5, PT, R0.reuse, RZ, P0 ;  /* 0x000000ff0000720c */ /* 0x040fe400007a4270 */
[----:B------:R-:W-:Y:S01]  /*5ee0*/  F2FP.F16.F32.PACK_AB R63, RZ, R63 ;  /* 0x0000003fff3f723e */ /* 0x000fe200000000ff */
[----:B------:R-:W-:Y:S01]  /*5ef0*/  @P2 STG.E.U16 desc[UR36][R6.64+0x90], R62 ;  /* 0x0000903e06002986 */ /* 0x000fe2000c101524 */
[----:B------:R-:W-:Y:S02]  /*5f00*/  F2FP.F16.F32.PACK_AB R64, RZ, R64 ;  /* 0x00000040ff40723e */ /* 0x000fe400000000ff */
[C---:B------:R-:W-:Y:S01]  /*5f10*/  ISETP.GT.AND P2, PT, R0.reuse, 0x8, P1 ;  /* 0x000000080000780c */ /* 0x040fe20000f44270 */
[----:B------:R-:W-:Y:S01]  /*5f20*/  @P3 STG.E.U16 desc[UR36][R6.64+0x92], R63 ;  /* 0x0000923f06003986 */ /* 0x000fe2000c101524 */
[----:B------:R-:W-:Y:S02]  /*5f30*/  ISETP.GT.AND P1, PT, R3, 0x58, PT ;  /* 0x000000580300780c */ /* 0x000fe40003f24270 */
[----:B------:R-:W-:Y:S01]  /*5f40*/  F2FP.F16.F32.PACK_AB R65, RZ, R65 ;  /* 0x00000041ff41723e */ /* 0x000fe200000000ff */
[----:B------:R-:W-:Y:S01]  /*5f50*/  @P4 STG.E.U16 desc[UR36][R4.64+0xa0], R64 ;  /* 0x0000a04004004986 */ /* 0x000fe2000c101524 */
[----:B------:R-:W-:-:S02]  /*5f60*/  ISETP.GT.AND P3, PT, R0, 0x8, P0 ;  /* 0x000000080000780c */ /* 0x000fc40000764270 */
[----:B------:R-:W-:Y:S01]  /*5f70*/  ISETP.GT.AND P0, PT, R3, 0x59, PT ;  /* 0x000000590300780c */ /* 0x000fe20003f04270 */
[----:B------:R-:W-:Y:S01]  /*5f80*/  @P5 STG.E.U16 desc[UR36][R4.64+0xa2], R65 ;  /* 0x0000a24104005986 */ /* 0x000fe2000c101524 */
[C---:B------:R-:W-:Y:S02]  /*5f90*/  ISETP.GT.AND P4, PT, R0.reuse, RZ, P1 ;  /* 0x000000ff0000720c */ /* 0x040fe40000f84270 */
[----:B------:R-:W-:Y:S02]  /*5fa0*/  F2FP.F16.F32.PACK_AB R66, RZ, R66 ;  /* 0x00000042ff42723e */ /* 0x000fe400000000ff */
[----:B------:R-:W-:Y:S02]  /*5fb0*/  ISETP.GT.AND P5, PT, R0, RZ, P0 ;  /* 0x000000ff0000720c */ /* 0x000fe400007a4270 */
[----:B------:R-:W-:Y:S01]  /*5fc0*/  F2FP.F16.F32.PACK_AB R67, RZ, R67 ;  /* 0x00000043ff43723e */ /* 0x000fe200000000ff */
[----:B------:R-:W-:Y:S01]  /*5fd0*/  @P2 STG.E.U16 desc[UR36][R6.64+0xa0], R66 ;  /* 0x0000a04206002986 */ /* 0x000fe2000c101524 */
[----:B------:R-:W-:-:S02]  /*5fe0*/  F2FP.F16.F32.PACK_AB R68, RZ, R68 ;  /* 0x00000044ff44723e */ /* 0x000fc400000000ff */
[C---:B------:R-:W-:Y:S01]  /*5ff0*/  ISETP.GT.AND P2, PT, R0.reuse, 0x8, P1 ;  /* 0x000000080000780c */ /* 0x040fe20000f44270 */
[----:B------:R-:W-:Y:S01]  /*6000*/  @P3 STG.E.U16 desc[UR36][R6.64+0xa2], R67 ;  /* 0x0000a24306003986 */ /* 0x000fe2000c101524 */
[C---:B------:R-:W-:Y:S02]  /*6010*/  ISETP.GT.AND P1, PT, R3.reuse, 0x60, PT ;  /* 0x000000600300780c */ /* 0x040fe40003f24270 */
[----:B------:R-:W-:Y:S01]  /*6020*/  F2FP.F16.F32.PACK_AB R69, RZ, R69 ;  /* 0x00000045ff45723e */ /* 0x000fe200000000ff */
[----:B------:R-:W-:Y:S01]  /*6030*/  @P4 STG.E.U16 desc[UR36][R4.64+0xb0], R68 ;  /* 0x0000b04404004986 */ /* 0x000fe2000c101524 */
[C---:B------:R-:W-:Y:S02]  /*6040*/  ISETP.GT.AND P3, PT, R0.reuse, 0x8, P0 ;  /* 0x000000080000780c */ /* 0x040fe40000764270 */
[----:B------:R-:W-:Y:S01]  /*6050*/  ISETP.GT.AND P0, PT, R3, 0x61, PT ;  /* 0x000000610300780c */ /* 0x000fe20003f04270 */
[----:B------:R-:W-:Y:S01]  /*6060*/  @P5 STG.E.U16 desc[UR36][R4.64+0xb2], R69 ;  /* 0x0000b24504005986 */ /* 0x000fe2000c101524 */
[----:B------:R-:W-:-:S02]  /*6070*/  ISETP.GT.AND P4, PT, R0, RZ, P1 ;  /* 0x000000ff0000720c */ /* 0x000fc40000f84270 */
[C---:B------:R-:W-:Y:S02]  /*6080*/  ISETP.GT.AND P5, PT, R0.reuse, RZ, P0 ;  /* 0x000000ff0000720c */ /* 0x040fe400007a4270 */
[----:B------:R-:W-:Y:S02]  /*6090*/  F2FP.F16.F32.PACK_AB R70, RZ, R70 ;  /* 0x00000046ff46723e */ /* 0x000fe400000000ff */
[----:B------:R-:W-:Y:S02]  /*60a0*/  F2FP.F16.F32.PACK_AB R71, RZ, R71 ;  /* 0x00000047ff47723e */ /* 0x000fe400000000ff */
[----:B------:R-:W-:Y:S01]  /*60b0*/  F2FP.F16.F32.PACK_AB R72, RZ, R72 ;  /* 0x00000048ff48723e */ /* 0x000fe200000000ff */
[----:B------:R-:W-:Y:S01]  /*60c0*/  @P2 STG.E.U16 desc[UR36][R6.64+0xb0], R70 ;  /* 0x0000b04606002986 */ /* 0x000fe2000c101524 */
[----:B------:R-:W-:Y:S02]  /*60d0*/  F2FP.F16.F32.PACK_AB R73, RZ, R73 ;  /* 0x00000049ff49723e */ /* 0x000fe400000000ff */
[C---:B------:R-:W-:Y:S01]  /*60e0*/  ISETP.GT.AND P1, PT, R0.reuse, 0x8, P1 ;  /* 0x000000080000780c */ /* 0x040fe20000f24270 */
[----:B------:R-:W-:Y:S01]  /*60f0*/  @P3 STG.E.U16 desc[UR36][R6.64+0xb2], R71 ;  /* 0x0000b24706003986 */ /* 0x000fe2000c101524 */
[----:B------:R-:W-:-:S02]  /*6100*/  ISETP.GT.AND P2, PT, R0, 0x8, P0 ;  /* 0x000000080000780c */ /* 0x000fc40000744270 */
[----:B------:R-:W-:Y:S01]  /*6110*/  F2FP.F16.F32.PACK_AB R74, RZ, R74 ;  /* 0x0000004aff4a723e */ /* 0x000fe200000000ff */
[----:B------:R-:W-:Y:S01]  /*6120*/  @P4 STG.E.U16 desc[UR36][R4.64+0xc0], R72 ;  /* 0x0000c04804004986 */ /* 0x000fe2000c101524 */
[C---:B------:R-:W-:Y:S02]  /*6130*/  ISETP.GT.AND P4, PT, R3.reuse, 0x68, PT ;  /* 0x000000680300780c */ /* 0x040fe40003f84270 */
[----:B------:R-:W-:Y:S01]  /*6140*/  ISETP.GT.AND P0, PT, R3, 0x69, PT ;  /* 0x000000690300780c */ /* 0x000fe20003f04270 */
[----:B------:R-:W-:Y:S01]  /*6150*/  @P5 STG.E.U16 desc[UR36][R4.64+0xc2], R73 ;  /* 0x0000c24904005986 */ /* 0x000fe2000c101524 */
[----:B------:R-:W-:Y:S02]  /*6160*/  ISETP.GT.AND P5, PT, R0, RZ, P4 ;  /* 0x000000ff0000720c */ /* 0x000fe400027a4270 */
[----:B------:R-:W-:Y:S01]  /*6170*/  F2FP.F16.F32.PACK_AB R75, RZ, R75 ;  /* 0x0000004bff4b723e */ /* 0x000fe200000000ff */
[----:B------:R-:W-:Y:S01]  /*6180*/  @P1 STG.E.U16 desc[UR36][R6.64+0xc0], R74 ;  /* 0x0000c04a06001986 */ /* 0x000fe2000c101524 */
[----:B------:R-:W-:-:S02]  /*6190*/  F2FP.F16.F32.PACK_AB R76, RZ, R76 ;  /* 0x0000004cff4c723e */ /* 0x000fc400000000ff */
[C---:B------:R-:W-:Y:S01]  /*61a0*/  ISETP.GT.AND P3, PT, R0.reuse, RZ, P0 ;  /* 0x000000ff0000720c */ /* 0x040fe20000764270 */
[----:B------:R-:W-:Y:S01]  /*61b0*/  @P2 STG.E.U16 desc[UR36][R6.64+0xc2], R75 ;  /* 0x0000c24b06002986 */ /* 0x000fe2000c101524 */
[C---:B------:R-:W-:Y:S02]  /*61c0*/  ISETP.GT.AND P4, PT, R0.reuse, 0x8, P4 ;  /* 0x000000080000780c */ /* 0x040fe40002784270 */
[----:B------:R-:W-:Y:S02]  /*61d0*/  F2FP.F16.F32.PACK_AB R77, RZ, R77 ;  /* 0x0000004dff4d723e */ /* 0x000fe400000000ff */
[----:B------:R-:W-:Y:S01]  /*61e0*/  F2FP.F16.F32.PACK_AB R78, RZ, R78 ;  /* 0x0000004eff4e723e */ /* 0x000fe200000000ff */
[----:B------:R-:W-:Y:S01]  /*61f0*/  @P5 STG.E.U16 desc[UR36][R4.64+0xd0], R76 ;  /* 0x0000d04c04005986 */ /* 0x000fe2000c101524 */
[----:B------:R-:W-:Y:S02]  /*6200*/  ISETP.GT.AND P5, PT, R0, 0x8, P0 ;  /* 0x000000080000780c */ /* 0x000fe400007a4270 */
[----:B------:R-:W-:-:S02]  /*6210*/  F2FP.F16.F32.PACK_AB R79, RZ, R79 ;  /* 0x0000004fff4f723e */ /* 0x000fc400000000ff */
[C---:B------:R-:W-:Y:S01]  /*6220*/  ISETP.GT.AND P2, PT, R3.reuse, 0x71, PT ;  /* 0x000000710300780c */ /* 0x040fe20003f44270 */
[----:B------:R-:W-:Y:S01]  /*6230*/  @P3 STG.E.U16 desc[UR36][R4.64+0xd2], R77 ;  /* 0x0000d24d04003986 */ /* 0x000fe2000c101524 */
[----:B------:R-:W-:Y:S02]  /*6240*/  ISETP.GT.AND P3, PT, R3, 0x70, PT ;  /* 0x000000700300780c */ /* 0x000fe40003f64270 */
[----:B------:R-:W-:Y:S01]  /*6250*/  F2FP.F16.F32.PACK_AB R80, RZ, R80 ;  /* 0x00000050ff50723e */ /* 0x000fe200000000ff */
[----:B------:R-:W-:Y:S01]  /*6260*/  @P4 STG.E.U16 desc[UR36][R6.64+0xd0], R78 ;  /* 0x0000d04e06004986 */ /* 0x000fe2000c101524 */
[C---:B------:R-:W-:Y:S02]  /*6270*/  ISETP.GT.AND P4, PT, R0.reuse, RZ, P2 ;  /* 0x000000ff0000720c */ /* 0x040fe40001784270 */
[----:B------:R-:W-:Y:S01]  /*6280*/  F2FP.F16.F32.PACK_AB R81, RZ, R81 ;  /* 0x00000051ff51723e */ /* 0x000fe200000000ff */
[----:B------:R-:W-:Y:S01]  /*6290*/  @P5 STG.E.U16 desc[UR36][R6.64+0xd2], R79 ;  /* 0x0000d24f06005986 */ /* 0x000fe2000c101524 */
[----:B------:R-:W-:-:S02]  /*62a0*/  ISETP.GT.AND P5, PT, R0, RZ, P3 ;  /* 0x000000ff0000720c */ /* 0x000fc40001fa4270 */
[C---:B------:R-:W-:Y:S02]  /*62b0*/  ISETP.GT.AND P1, PT, R3.reuse, 0x78, PT ;  /* 0x000000780300780c */ /* 0x040fe40003f24270 */
[----:B------:R-:W-:Y:S02]  /*62c0*/  ISETP.GT.AND P0, PT, R3, 0x79, PT ;  /* 0x000000790300780c */ /* 0x000fe40003f04270 */
[C---:B------:R-:W-:Y:S02]  /*62d0*/  ISETP.GT.AND P3, PT, R0.reuse, 0x8, P3 ;  /* 0x000000080000780c */ /* 0x040fe40001f64270 */
[C---:B------:R-:W-:Y:S02]  /*62e0*/  ISETP.GT.AND P2, PT, R0.reuse, 0x8, P2 ;  /* 0x000000080000780c */ /* 0x040fe40001744270 */
[----:B------:R-:W-:Y:S02]  /*62f0*/  F2FP.F16.F32.PACK_AB R82, RZ, R82 ;  /* 0x00000052ff52723e */ /* 0x000fe400000000ff */
[----:B------:R-:W-:Y:S01]  /*6300*/  F2FP.F16.F32.PACK_AB R83, RZ, R83 ;  /* 0x00000053ff53723e */ /* 0x000fe200000000ff */
[----:B------:R-:W-:Y:S01]  /*6310*/  @P5 STG.E.U16 desc[UR36][R4.64+0xe0], R80 ;  /* 0x0000e05004005986 */ /* 0x000fe2000c101524 */
[----:B------:R-:W-:-:S02]  /*6320*/  ISETP.GT.AND P5, PT, R0, RZ, P0 ;  /* 0x000000ff0000720c */ /* 0x000fc400007a4270 */
[C---:B------:R-:W-:Y:S01]  /*6330*/  ISETP.GT.AND P0, PT, R0.reuse, 0x8, P0 ;  /* 0x000000080000780c */ /* 0x040fe20000704270 */
[----:B------:R-:W-:Y:S01]  /*6340*/  @P4 STG.E.U16 desc[UR36][R4.64+0xe2], R81 ;  /* 0x0000e25104004986 */ /* 0x000fe2000c101524 */
[C---:B------:R-:W-:Y:S02]  /*6350*/  ISETP.GT.AND P4, PT, R0.reuse, RZ, P1 ;  /* 0x000000ff0000720c */ /* 0x040fe40000f84270 */
[----:B------:R-:W-:Y:S01]  /*6360*/  ISETP.GT.AND P1, PT, R0, 0x8, P1 ;  /* 0x000000080000780c */ /* 0x000fe20000f24270 */
[----:B------:R-:W-:Y:S01]  /*6370*/  @P3 STG.E.U16 desc[UR36][R6.64+0xe0], R82 ;  /* 0x0000e05206003986 */ /* 0x000fe2000c101524 */
[----:B------:R-:W-:Y:S02]  /*6380*/  F2FP.F16.F32.PACK_AB R84, RZ, R84 ;  /* 0x00000054ff54723e */ /* 0x000fe400000000ff */
[----:B------:R-:W-:Y:S01]  /*6390*/  F2FP.F16.F32.PACK_AB R85, RZ, R85 ;  /* 0x00000055ff55723e */ /* 0x000fe200000000ff */
[----:B------:R-:W-:Y:S01]  /*63a0*/  @P2 STG.E.U16 desc[UR36][R6.64+0xe2], R83 ;  /* 0x0000e25306002986 */ /* 0x000fe2000c101524 */
[----:B------:R-:W-:-:S02]  /*63b0*/  F2FP.F16.F32.PACK_AB R86, RZ, R86 ;  /* 0x00000056ff56723e */ /* 0x000fc400000000ff */
[----:B------:R-:W-:-:S03]  /*63c0*/  F2FP.F16.F32.PACK_AB R87, RZ, R87 ;  /* 0x00000057ff57723e */ /* 0x000fc600000000ff */
[----:B------:R-:W-:Y:S04]  /*63d0*/  @P4 STG.E.U16 desc[UR36][R4.64+0xf0], R84 ;  /* 0x0000f05404004986 */ /* 0x000fe8000c101524 */
[----:B------:R0:W-:Y:S02]  /*63e0*/  @P5 STG.E.U16 desc[UR36][R4.64+0xf2], R85 ;  /* 0x0000f25504005986 */ /* 0x0001e4000c101524 */
[----:B0-----:R-:W-:Y:S02]  /*63f0*/  @P1 IMAD.MOV.U32 R4, RZ, RZ, R6 ;  /* 0x000000ffff041224 */ /* 0x001fe400078e0006 */
[----:B------:R-:W-:-:S05]  /*6400*/  @P1 IMAD.MOV.U32 R5, RZ, RZ, R7 ;  /* 0x000000ffff051224 */ /* 0x000fca00078e0007 */
[----:B------:R0:W-:Y:S04]  /*6410*/  @P1 STG.E.U16 desc[UR36][R4.64+0xf0], R86 ;  /* 0x0000f05604001986 */ /* 0x0001e8000c101524 */
[----:B------:R0:W-:Y:S02]  /*6420*/  @P0 STG.E.U16 desc[UR36][R6.64+0xf2], R87 ;  /* 0x0000f25706000986 */ /* 0x0001e4000c101524 */
.L_x_163:
[----:B------:R-:W-:Y:S05]  /*6430*/  BSYNC B0 ;  /* 0x0000000000007941 */ /* 0x000fea0003800000 */
.L_x_37:
[----:B0-----:R-:W2:Y:S01]  /*6440*/  LDL.64 R4, [R1] ;  /* 0x0000000001047983 */ /* 0x001ea20000100a00 */
[----:B------:R-:W-:Y:S01]  /*6450*/  ULDC.64 UR4, c[0x0][0x650] ;  /* 0x0001940000047ab9 */ /* 0x000fe20000000a00 */
[----:B------:R-:W-:Y:S02]  /*6460*/  IMAD.U32 R0, RZ, RZ, UR44 ;  /* 0x0000002cff007e24 */ /* 0x000fe4000f8e00ff */
[----:B------:R-:W-:Y:S02]  /*6470*/  IMAD.MOV.U32 R22, RZ, RZ, -0x1 ;  /* 0xffffffffff167424 */ /* 0x000fe400078e00ff */
[----:B------:R0:W-:Y:S01]  /*6480*/  SYNCS.ARRIVE.TRANS64.A1T0 RZ, [R0+UR46], RZ ;  /* 0x000000ff00ff79a7 */ /* 0x0001e2000810002e */
[----:B-----5:R-:W-:Y:S02]  /*6490*/  IMAD.MOV.U32 R18, RZ, RZ, -0x1 ;  /* 0xffffffffff127424 */ /* 0x020fe400078e00ff */
[----:B------:R-:W-:Y:S01]  /*64a0*/  IMAD.MOV.U32 R19, RZ, RZ, -0x1 ;  /* 0xffffffffff137424 */ /* 0x000fe200078e00ff */
[----:B0-----:R-:W-:-:S02]  /*64b0*/  PRMT R0, RZ, 0x7610, R0 ;  /* 0x00007610ff007816 */ /* 0x001fc40000000000 */
[----:B--2---:R-:W-:-:S05]  /*64c0*/  LEA R16, P0, R4, R16, 0x1 ;  /* 0x0000001004107211 */ /* 0x004fca00078008ff */
[----:B------:R-:W-:Y:S01]  /*64d0*/  IMAD.X R17, R100, 0x1, R17, P0 ;  /* 0x0000000164117824 */ /* 0x000fe200000e0611 */
[----:B------:R-:W-:-:S04]  /*64e0*/  ISETP.GE.U32.AND P0, PT, R16, UR4, PT ;  /* 0x0000000410007c0c */ /* 0x000fc8000bf06070 */
[----:B------:R-:W-:-:S13]  /*64f0*/  ISETP.GE.U32.AND.EX P0, PT, R17, UR5, PT, P0 ;  /* 0x0000000511007c0c */ /* 0x000fda000bf06100 */
[----:B------:R-:W-:Y:S05]  /*6500*/  @P0 BRA `(.L_x_164) ;  /* 0x00000004004c0947 */ /* 0x000fea0003800000 */
[----:B-1----:R-:W0:Y:S01]  /*6510*/  LDC.64 R10, c[0x0][0x628] ;  /* 0x00018a00ff0a7b82 */ /* 0x002e220000000a00 */
[----:B------:R-:W1:Y:S01]  /*6520*/  S2R R12, SR_CTAID.X ;  /* 0x00000000000c7919 */ /* 0x000e620000002500 */
[----:B------:R-:W-:Y:S02]  /*6530*/  IMAD.MOV.U32 R8, RZ, RZ, R16 ;  /* 0x000000ffff087224 */ /* 0x000fe400078e0010 */
[----:B------:R-:W-:Y:S01]  /*6540*/  IMAD.MOV.U32 R9, RZ, RZ, R17 ;  /* 0x000000ffff097224 */ /* 0x000fe200078e0011 */
[----:B------:R-:W2:Y:S03]  /*6550*/  S2R R18, SR_CTAID.Y ;  /* 0x0000000000127919 */ /* 0x000ea60000002600 */
[----:B------:R-:W1:Y:S08]  /*6560*/  LDC R0, c[0x0][0x630] ;  /* 0x00018c00ff007b82 */ /* 0x000e700000000800 */
[----:B------:R-:W1:Y:S01]  /*6570*/  LDC.64 R14, c[0x0][0x620] ;  /* 0x00018800ff0e7b82 */ /* 0x000e620000000a00 */
[----:B0-----:R-:W-:-:S04]  /*6580*/  ISETP.NE.U32.AND P0, PT, R10, RZ, PT ;  /* 0x000000ff0a00720c */ /* 0x001fc80003f05070 */
[----:B------:R-:W-:-:S13]  /*6590*/  ISETP.NE.AND.EX P0, PT, R11, RZ, PT, P0 ;  /* 0x000000ff0b00720c */ /* 0x000fda0003f05300 */
[----:B-12---:R-:W-:Y:S05]  /*65a0*/  @!P0 BRA `(.L_x_165) ;  /* 0x0000000000288947 */ /* 0x006fea0003800000 */
[----:B------:R-:W0:Y:S02]  /*65b0*/  LDC R3, c[0x0][0x634] ;  /* 0x00018d00ff037b82 */ /* 0x000e240000000800 */
[----:B0-----:R-:W-:-:S05]  /*65c0*/  IADD3 R3, P0, R16, R3, RZ ;  /* 0x0000000310037210 */ /* 0x001fca0007f1e0ff */
[----:B------:R-:W-:-:S04]  /*65d0*/  IMAD.X R13, RZ, RZ, R17, P0 ;  /* 0x000000ffff0d7224 */ /* 0x000fc800000e0611 */
[----:B------:R-:W-:-:S04]  /*65e0*/  IMAD.WIDE.U32 R4, R13, R10, RZ ;  /* 0x0000000a0d047225 */ /* 0x000fc800078e00ff */
[----:B---34-:R-:W-:-:S04]  /*65f0*/  IMAD.WIDE.U32 R6, P0, R3, R11, R4 ;  /* 0x0000000b03067225 */ /* 0x018fc80007800004 */
[----:B------:R-:W-:-:S04]  /*6600*/  IMAD.WIDE.U32 R4, R3, R10, RZ ;  /* 0x0000000a03047225 */ /* 0x000fc800078e00ff */
[----:B------:R-:W-:Y:S01]  /*6610*/  IMAD.X R9, RZ, RZ, RZ, P0 ;  /* 0x000000ffff097224 */ /* 0x000fe200000e06ff */
[----:B------:R-:W-:Y:S01]  /*6620*/  IADD3 RZ, P0, R5, R6, RZ ;  /* 0x0000000605ff7210 */ /* 0x000fe20007f1e0ff */
[----:B------:R-:W-:-:S04]  /*6630*/  IMAD.MOV.U32 R8, RZ, RZ, R7 ;  /* 0x000000ffff087224 */ /* 0x000fc800078e0007 */
[----:B------:R-:W-:-:S08]  /*6640*/  IMAD.WIDE.U32.X R8, R13, R11, R8, P0 ;  /* 0x0000000b0d087225 */ /* 0x000fd000000e0408 */
.L_x_165:
[-CC-:B------:R-:W-:Y:S01]  /*6650*/  SHF.R.U64 R19, R8, R0.reuse, R9.reuse ;  /* 0x0000000008137219 */ /* 0x180fe20000001209 */
[----:B------:R-:W0:Y:S01]  /*6660*/  LDC.64 R24, c[0x0][0x640] ;  /* 0x00019000ff187b82 */ /* 0x000e220000000a00 */
[----:B------:R-:W-:Y:S01]  /*6670*/  SHF.R.U32.HI R0, RZ, R0, R9 ;  /* 0x00000000ff007219 */ /* 0x000fe20000011609 */
[----:B------:R-:W-:Y:S01]  /*6680*/  ULDC UR4, c[0x0][0x150] ;  /* 0x0000540000047ab9 */ /* 0x000fe20000000800 */
[----:B------:R-:W-:Y:S02]  /*6690*/  IADD3 R3, P0, RZ, -R19, RZ ;  /* 0x80000013ff037210 */ /* 0x000fe40007f1e0ff */
[----:B---34-:R-:W-:-:S03]  /*66a0*/  I2FP.F32.U32 R7, R12 ;  /* 0x0000000c00077245 */ /* 0x018fc60000201000 */
[----:B------:R-:W1:Y:S01]  /*66b0*/  LDC R6, c[0x0][0x618] ;  /* 0x00018600ff067b82 */ /* 0x000e620000000800 */
[----:B------:R-:W-:Y:S02]  /*66c0*/  IMAD.X R5, RZ, RZ, ~R0, P0 ;  /* 0x000000ffff057224 */ /* 0x000fe400000e0e00 */
[----:B------:R-:W-:Y:S01]  /*66d0*/  FMUL R7, R7, UR4 ;  /* 0x0000000407077c20 */ /* 0x000fe20008400000 */
[----:B------:R-:W-:Y:S01]  /*66e0*/  ULDC UR4, c[0x0][0x154] ;  /* 0x0000550000047ab9 */ /* 0x000fe20000000800 */
[-C--:B------:R-:W-:Y:S02]  /*66f0*/  IMAD R0, R5, R14.reuse, RZ ;  /* 0x0000000e05007224 */ /* 0x080fe400078e02ff */
[C---:B------:R-:W-:Y:S01]  /*6700*/  IMAD.WIDE.U32 R4, R3.reuse, R14, R16 ;  /* 0x0000000e03047225 */ /* 0x040fe200078e0010 */
[----:B------:R-:W2:Y:S01]  /*6710*/  LDC R8, c[0x0][0x608] ;  /* 0x00018200ff087b82 */ /* 0x000ea20000000800 */
[----:B------:R-:W3:Y:S02]  /*6720*/  F2I.U32.TRUNC.NTZ R7, R7 ;  /* 0x0000000700077305 */ /* 0x000ee4000020f000 */
[----:B------:R-:W-:Y:S01]  /*6730*/  IMAD R3, R3, R15, R0 ;  /* 0x0000000f03037224 */ /* 0x000fe200078e0200 */
[----:B------:R-:W-:-:S03]  /*6740*/  I2FP.F32.U32 R0, R18 ;  /* 0x0000001200007245 */ /* 0x000fc60000201000 */
[----:B------:R-:W-:Y:S01]  /*6750*/  IMAD.IADD R3, R5, 0x1, R3 ;  /* 0x0000000105037824 */ /* 0x000fe200078e0203 */
[----:B------:R-:W4:Y:S01]  /*6760*/  LDC R11, c[0x0][0x658] ;  /* 0x00019600ff0b7b82 */ /* 0x000f220000000800 */
[----:B0-----:R-:W-:-:S04]  /*6770*/  ISETP.NE.U32.AND P0, PT, R24, RZ, PT ;  /* 0x000000ff1800720c */ /* 0x001fc80003f05070 */
[----:B------:R-:W-:-:S03]  /*6780*/  ISETP.NE.AND.EX P0, PT, R25, RZ, PT, P0 ;  /* 0x000000ff1900720c */ /* 0x000fc60003f05300 */
[----:B------:R-:W0:Y:S01]  /*6790*/  LDC R9, c[0x0][0x144] ;  /* 0x00005100ff097b82 */ /* 0x000e220000000800 */
[-C--:B-1----:R-:W-:Y:S01]  /*67a0*/  SHF.R.U64 R10, R4, R6.reuse, R3 ;  /* 0x00000006040a7219 */ /* 0x082fe20000001203 */
[----:B---3--:R-:W-:Y:S01]  /*67b0*/  IMAD.MOV R7, RZ, RZ, -R7 ;  /* 0x000000ffff077224 */ /* 0x008fe200078e0a07 */
[----:B------:R-:W-:Y:S01]  /*67c0*/  SHF.R.U32.HI R3, RZ, R6, R3 ;  /* 0x00000006ff037219 */ /* 0x000fe20000011603 */
[----:B------:R-:W-:-:S04]  /*67d0*/  FMUL R6, R0, UR4 ;  /* 0x0000000400067c20 */ /* 0x000fc80008400000 */
[----:B------:R-:W1:Y:S01]  /*67e0*/  LDC R21, c[0x0][0x148] ;  /* 0x00005200ff157b82 */ /* 0x000e620000000800 */
[----:B------:R3:W0:Y:S01]  /*67f0*/  F2I.U32.TRUNC.NTZ R14, R6 ;  /* 0x00000006000e7305 */ /* 0x000622000020f000 */
[-CC-:B--2---:R-:W-:Y:S02]  /*6800*/  SHF.R.U64 R13, R10, R8.reuse, R3.reuse ;  /* 0x000000080a0d7219 */ /* 0x184fe40000001203 */
[----:B------:R-:W-:-:S04]  /*6810*/  SHF.R.U32.HI R0, RZ, R8, R3 ;  /* 0x00000008ff007219 */ /* 0x000fc80000011603 */
[----:B------:R-:W2:Y:S01]  /*6820*/  LDC R20, c[0x0][0x648] ;  /* 0x00019200ff147b82 */ /* 0x000ea20000000800 */
[-CC-:B----4-:R-:W-:Y:S02]  /*6830*/  SHF.R.U64 R15, R13, R11.reuse, R0.reuse ;  /* 0x0000000b0d0f7219 */ /* 0x190fe40000001200 */
[----:B------:R-:W-:-:S03]  /*6840*/  SHF.R.U32.HI R5, RZ, R11, R0 ;  /* 0x0000000bff057219 */ /* 0x000fc60000011600 */
[----:B------:R-:W-:Y:S02]  /*6850*/  IMAD.MOV.U32 R4, RZ, RZ, R15 ;  /* 0x000000ffff047224 */ /* 0x000fe400078e000f */
[----:B------:R-:W4:Y:S01]  /*6860*/  LDC R26, c[0x0][0x638] ;  /* 0x00018e00ff1a7b82 */ /* 0x000f220000000800 */
[----:B0-----:R-:W-:-:S07]  /*6870*/  IMAD R22, R9, R7, R12 ;  /* 0x0000000709167224 */ /* 0x001fce00078e020c */
[----:B------:R-:W0:Y:S08]  /*6880*/  LDC R27, c[0x0][0x610] ;  /* 0x00018400ff1b7b82 */ /* 0x000e300000000800 */
[----:B------:R-:W0:Y:S01]  /*6890*/  LDC R28, c[0x0][0x600] ;  /* 0x00018000ff1c7b82 */ /* 0x000e220000000800 */
[----:B-123--:R-:W-:Y:S05]  /*68a0*/  @!P0 BRA `(.L_x_166) ;  /* 0x0000000000288947 */ /* 0x00efea0003800000 */
[----:B------:R-:W1:Y:S02]  /*68b0*/  LDC R0, c[0x0][0x64c] ;  /* 0x00019300ff007b82 */ /* 0x000e640000000800 */
[----:B-1----:R-:W-:-:S05]  /*68c0*/  IADD3 R3, P0, R15, R0, RZ ;  /* 0x000000000f037210 */ /* 0x002fca0007f1e0ff */
        /* <DEDUP_REMOVED lines=8> */
.L_x_166:
[----:B------:R-:W-:Y:S01]  /*6950*/  ISETP.NE.AND P0, PT, R2, 0x1, PT ;  /* 0x000000010200780c */ /* 0x000fe20003f05270 */
[----:B------:R-:W-:Y:S01]  /*6960*/  IMAD.MOV R14, RZ, RZ, -R14 ;  /* 0x000000ffff0e7224 */ /* 0x000fe200078e0a0e */
[----:B------:R-:W-:Y:S02]  /*6970*/  SHF.R.U64 R0, R4, R20, R5 ;  /* 0x0000001404007219 */ /* 0x000fe40000001205 */
[----:B------:R-:W-:Y:S02]  /*6980*/  LOP3.LUT R3, R13, R102, RZ, 0xc0, !PT ;  /* 0x000000660d037212 */ /* 0x000fe400078ec0ff */
[----:B------:R-:W-:Y:S01]  /*6990*/  LOP3.LUT R5, R10, R101, RZ, 0xc0, !PT ;  /* 0x000000650a057212 */ /* 0x000fe200078ec0ff */
[----:B------:R-:W-:Y:S02]  /*69a0*/  IMAD.MOV R4, RZ, RZ, -R0 ;  /* 0x000000ffff047224 */ /* 0x000fe400078e0a00 */
[----:B------:R-:W-:Y:S02]  /*69b0*/  IMAD R3, R98, R0, R3 ;  /* 0x0000000062037224 */ /* 0x000fe400078e0203 */
[----:B----4-:R-:W-:-:S02]  /*69c0*/  IMAD R0, R4, R26, R15 ;  /* 0x0000001a04007224 */ /* 0x010fc400078e020f */
[----:B------:R-:W-:Y:S02]  /*69d0*/  @P0 IMAD R22, R21, R14, R18 ;  /* 0x0000000e15160224 */ /* 0x000fe400078e0212 */
[----:B------:R-:W-:Y:S02]  /*69e0*/  IMAD.MOV.U32 R4, RZ, RZ, 0x1 ;  /* 0x00000001ff047424 */ /* 0x000fe400078e00ff */
[----:B0-----:R-:W-:Y:S02]  /*69f0*/  IMAD R22, R3, R27, R22 ;  /* 0x0000001b03167224 */ /* 0x001fe400078e0216 */
[----:B------:R-:W-:Y:S01]  /*6a00*/  IMAD R3, R0, R28, R5 ;  /* 0x0000001c00037224 */ /* 0x000fe200078e0205 */
[----:B------:R-:W-:-:S04]  /*6a10*/  PRMT R0, R4, 0x7610, R0 ;  /* 0x0000761004007816 */ /* 0x000fc80000000000 */
[----:B------:R-:W-:Y:S02]  /*6a20*/  SEL R18, R3, R22, !P0 ;  /* 0x0000001603127207 */ /* 0x000fe40004000000 */
[----:B------:R-:W-:-:S07]  /*6a30*/  SEL R22, R22, R3, !P0 ;  /* 0x0000000316167207 */ /* 0x000fce0004000000 */
.L_x_164:
[----:B------:R-:W-:Y:S01]  /*6a40*/  LOP3.LUT P0, RZ, R0, 0xff, RZ, 0xc0, !PT ;  /* 0x000000ff00ff7812 */ /* 0x000fe2000780c0ff */
[----:B------:R-:W-:Y:S01]  /*6a50*/  UIMAD.WIDE.U32 UR4, UR38, 0x38e38e39, URZ ;  /* 0x38e38e39260478a5 */ /* 0x000fe2000f8e003f */
[----:B------:R-:W-:-:S03]  /*6a60*/  LOP3.LUT R105, R105, 0x1, RZ, 0x3c, !PT ;  /* 0x0000000169697812 */ /* 0x000fc600078e3cff */
[----:B------:R-:W-:-:S04]  /*6a70*/  USHF.R.U32.HI UR4, URZ, 0x1, UR5 ;  /* 0x000000013f047899 */ /* 0x000fc80008011605 */
[----:B------:R-:W-:-:S04]  /*6a80*/  UIMAD UR38, UR4, -0x9, UR38 ;  /* 0xfffffff7042678a4 */ /* 0x000fc8000f8e0226 */
[----:B------:R-:W-:Y:S08]  /*6a90*/  @P0 BRA `(.L_x_167) ;  /* 0xffffffac006c0947 */ /* 0x000ff0000383ffff */
[----:B------:R-:W-:Y:S05]  /*6aa0*/  EXIT ;  /* 0x000000000000794d */ /* 0x000fea0003800000 */
.L_x_18:
[----:B------:R-:W-:-:S08]  /*6ab0*/  ISETP.NE.AND P0, PT, R9, RZ, PT ;  /* 0x000000ff0900720c */ /* 0x000fd00003f05270 */
[----:B0-----:R-:W0:-:S00]  /*6ac0*/  USETMAXREG.DEALLOC.CTAPOOL 0x28 ;  /* 0x00000028000079c8 */ /* 0x001e0000080e0500 */
[----:B------:R-:W-:Y:S05]  /*6ad0*/  @P0 EXIT ;  /* 0x000000000000094d */ /* 0x000fea0003800000 */
[----:B0-----:R-:W-:Y:S01]  /*6ae0*/  LOP3.LUT P0, RZ, R3, 0xff, RZ, 0xc0, !PT ;  /* 0x000000ff03ff7812 */ /* 0x001fe2000780c0ff */
[----:B------:R-:W-:Y:S02]  /*6af0*/  IMAD.MOV.U32 R3, RZ, RZ, 0x1 ;  /* 0x00000001ff037424 */ /* 0x000fe400078e00ff */
[----:B------:R-:W-:-:S10]  /*6b00*/  IMAD.MOV.U32 R8, RZ, RZ, RZ ;  /* 0x000000ffff087224 */ /* 0x000fd400078e00ff */
[----:B------:R-:W-:Y:S05]  /*6b10*/  @!P0 BRA `(.L_x_168) ;  /* 0x0000000c00288947 */ /* 0x000fea0003800000 */
[----:B------:R-:W0:Y:S01]  /*6b20*/  S2R R10, SR_CgaCtaId ;  /* 0x00000000000a7919 */ /* 0x000e220000008800 */
[----:B------:R-:W-:Y:S01]  /*6b30*/  LOP3.LUT P0, RZ, R4, 0x1f, RZ, 0xc0, !PT ;  /* 0x0000001f04ff7812 */ /* 0x000fe2000780c0ff */
[----:B------:R-:W-:Y:S01]  /*6b40*/  ULDC UR5, c[0x0][0x658] ;  /* 0x0001960000057ab9 */ /* 0x000fe20000000800 */
[----:B------:R-:W-:Y:S01]  /*6b50*/  UMOV UR6, 0xffffffff ;  /* 0xffffffff00067882 */ /* 0x000fe20000000000 */
[----:B------:R-:W-:Y:S01]  /*6b60*/  BSSY B0, `(.L_x_168) ;  /* 0x00000c5000007945 */ /* 0x000fe20003800000 */
[----:B------:R-:W-:Y:S01]  /*6b70*/  USHF.L.U32 UR6, UR6, UR5, URZ ;  /* 0x0000000506067299 */ /* 0x000fe2000800063f */
[C---:B------:R-:W-:Y:S01]  /*6b80*/  ISETP.NE.AND P2, PT, R5.reuse, RZ, PT ;  /* 0x000000ff0500720c */ /* 0x040fe20003f45270 */
[----:B------:R-:W-:Y:S01]  /*6b90*/  IMAD.MOV.U32 R11, RZ, RZ, 0x1 ;  /* 0x00000001ff0b7424 */ /* 0x000fe200078e00ff */
[----:B------:R-:W-:Y:S01]  /*6ba0*/  ISETP.NE.OR P0, PT, R5, RZ, !P0 ;  /* 0x000000ff0500720c */ /* 0x000fe20004705670 */
[----:B------:R-:W-:Y:S01]  /*6bb0*/  IMAD.MOV.U32 R3, RZ, RZ, 0x1 ;  /* 0x00000001ff037424 */ /* 0x000fe200078e00ff */
[----:B------:R-:W-:Y:S01]  /*6bc0*/  LOP3.LUT R9, R23, 0x2, RZ, 0xfc, !PT ;  /* 0x0000000217097812 */ /* 0x000fe200078efcff */
[----:B------:R-:W-:Y:S01]  /*6bd0*/  IMAD.MOV.U32 R8, RZ, RZ, RZ ;  /* 0x000000ffff087224 */ /* 0x000fe200078e00ff */
[----:B------:R-:W-:Y:S01]  /*6be0*/  ULDC UR4, c[0x0][0x600] ;  /* 0x0001800000047ab9 */ /* 0x000fe20000000800 */
[----:B------:R-:W-:Y:S01]  /*6bf0*/  UMOV UR7, 0x1 ;  /* 0x0000000100077882 */ /* 0x000fe20000000000 */
[----:B------:R-:W-:-:S02]  /*6c00*/  UIADD3 UR19, UR40, 0x1, URZ ;  /* 0x0000000128137890 */ /* 0x000fc4000fffe03f */
[----:B------:R-:W-:Y:S02]  /*6c10*/  UIADD3 UR15, UR4, -0x1, URZ ;  /* 0xffffffff040f7890 */ /* 0x000fe4000fffe03f */
[----:B------:R-:W-:Y:S02]  /*6c20*/  USHF.L.U32 UR17, UR7, UR5, URZ ;  /* 0x0000000507117299 */ /* 0x000fe4000800063f */
[----:B------:R-:W-:Y:S01]  /*6c30*/  ULOP3.LUT UR16, URZ, UR6, URZ, 0x33, !UPT ;  /* 0x000000063f107292 */ /* 0x000fe2000f8e333f */
[----:B------:R-:W-:Y:S01]  /*6c40*/  ULDC.64 UR20, c[0x0][0x198] ;  /* 0x0000660000147ab9 */ /* 0x000fe20000000a00 */
[C---:B0-----:R-:W-:Y:S02]  /*6c50*/  IMAD.SHL.U32 R13, R10.reuse, 0x40, RZ ;  /* 0x000000400a0d7824 */ /* 0x041fe400078e00ff */
[----:B------:R-:W-:-:S03]  /*6c60*/  IMAD.SHL.U32 R10, R10, 0x1000, RZ ;  /* 0x000010000a0a7824 */ /* 0x000fc600078e00ff */
[----:B------:R-:W-:-:S07]  /*6c70*/  LOP3.LUT R13, R13, 0x40, RZ, 0xc0, !PT ;  /* 0x000000400d0d7812 */ /* 0x000fce00078ec0ff */
.L_x_180:
[----:B------:R-:W-:-:S03]  /*6c80*/  UMOV UR4, 0xffffffff ;  /* 0xffffffff00047882 */ /* 0x000fc60000000000 */
[----:B------:R-:W-:Y:S05]  /*6c90*/  BRA.DIV UR4, `(.L_x_169) ;  /* 0x0000001204987947 */ /* 0x000fea000b800000 */
[----:B------:R-:W-:-:S13]  /*6ca0*/  ELECT P6, URZ, PT ;  /* 0x00000000003f782f */ /* 0x000fda00038c0000 */
.L_x_198:
[----:B------:R-:W0:Y:S01]  /*6cb0*/  LDC R4, c[0x0][0x28c] ;  /* 0x0000a300ff047b82 */ /* 0x000e220000000800 */
[----:B------:R-:W-:Y:S01]  /*6cc0*/  BSSY B1, `(.L_x_170) ;  /* 0x0000039000017945 */ /* 0x000fe20003800000 */
[----:B0-----:R-:W-:-:S13]  /*6cd0*/  ISETP.LT.OR P6, PT, R4, 0x1, !P6 ;  /* 0x000000010400780c */ /* 0x001fda00077c1670 */
[----:B------:R-:W-:Y:S05]  /*6ce0*/  @P6 BRA `(.L_x_171) ;  /* 0x0000000000d86947 */ /* 0x000fea0003800000 */
[----:B------:R-:W-:Y:S02]  /*6cf0*/  IMAD R18, R18, 0x80, R13 ;  /* 0x0000008012127824 */ /* 0x000fe400078e020d */
[----:B------:R-:W-:Y:S02]  /*6d00*/  IMAD.SHL.U32 R22, R22, 0x40, RZ ;  /* 0x0000004016167824 */ /* 0x000fe400078e00ff */
[----:B------:R-:W-:Y:S02]  /*6d10*/  IMAD.MOV.U32 R14, RZ, RZ, RZ ;  /* 0x000000ffff0e7224 */ /* 0x000fe400078e00ff */
[----:B------:R-:W-:Y:S02]  /*6d20*/  IMAD.U32 R20, RZ, RZ, UR19 ;  /* 0x00000013ff147e24 */ /* 0x000fe4000f8e00ff */
[----:B------:R-:W-:Y:S02]  /*6d30*/  IMAD.MOV.U32 R4, RZ, RZ, R3 ;  /* 0x000000ffff047224 */ /* 0x000fe400078e0003 */
[----:B------:R-:W-:-:S07]  /*6d40*/  IMAD.MOV.U32 R5, RZ, RZ, R8 ;  /* 0x000000ffff057224 */ /* 0x000fce00078e0008 */
.L_x_175:
[----:B------:R-:W0:Y:S01]  /*6d50*/  S2R R7, SR_CgaCtaId ;  /* 0x0000000000077919 */ /* 0x000e220000008800 */
[----:B------:R-:W-:-:S04]  /*6d60*/  MOV R6, 0x400 ;  /* 0x0000040000067802 */ /* 0x000fc80000000f00 */
[----:B0-----:R-:W-:Y:S02]  /*6d70*/  LEA R12, R7, R6, 0x18 ;  /* 0x00000006070c7211 */ /* 0x001fe400078ec0ff */
[----:B------:R-:W-:Y:S01]  /*6d80*/  SHF.L.U32 R6, R4, 0x1f, RZ ;  /* 0x0000001f04067819 */ /* 0x000fe200000006ff */
[----:B------:R-:W0:Y:S02]  /*6d90*/  @!P2 LDC R7, c[0x0][0x500] ;  /* 0x00014000ff07ab82 */ /* 0x000e240000000800 */
[----:B------:R-:W-:-:S04]  /*6da0*/  IMAD R15, R5, 0x8, R12 ;  /* 0x00000008050f7824 */ /* 0x000fc800078e020c */
[----:B------:R-:W1:Y:S02]  /*6db0*/  SYNCS.PHASECHK.TRANS64.TRYWAIT P1, [R15+URZ+0x48], R6 ;  /* 0x000048060f0075a7 */ /* 0x000e64000802017f */
[----:B-1----:R-:W-:Y:S05]  /*6dc0*/  @!P1 BRA `(.L_x_172) ;  /* 0x00000010006c9947 */ /* 0x002fea0003800000 */
.L_x_199:
[----:B-1----:R-:W-:Y:S01]  /*6dd0*/  PRMT R6, R9, 0x9910, RZ ;  /* 0x0000991009067816 */ /* 0x002fe200000000ff */
[----:B0-----:R0:W-:Y:S03]  /*6de0*/  @!P2 SYNCS.ARRIVE.TRANS64 RZ, [R15+URZ], R7 ;  /* 0x000000070fffa9a7 */ /* 0x0011e6000800003f */
[----:B------:R-:W-:-:S13]  /*6df0*/  ISETP.NE.AND P1, PT, R6, 0x2, PT ;  /* 0x000000020600780c */ /* 0x000fda0003f25270 */
[----:B0-----:R-:W-:Y:S05]  /*6e00*/  @P1 BRA `(.L_x_173) ;  /* 0x0000000000041947 */ /* 0x001fea0003800000 */
[----:B------:R-:W-:Y:S01]  /*6e10*/  BPT.TRAP 0x1 ;  /* 0x000000040000795c */ /* 0x000fe20000300000 */
.L_x_173:
[----:B------:R-:W-:Y:S05]  /*6e20*/  @P0 BRA `(.L_x_174) ;  /* 0x0000000000040947 */ /* 0x000fea0003800000 */
[----:B------:R-:W-:Y:S01]  /*6e30*/  BPT.TRAP 0x1 ;  /* 0x000000040000795c */ /* 0x000fe20000300000 */
.L_x_174:
[----:B------:R-:W-:Y:S01]  /*6e40*/  IMAD.SHL.U32 R7, R5, 0x2000, RZ ;  /* 0x0000200005077824 */ /* 0x000fe200078e00ff */
[----:B------:R-:W-:Y:S01]  /*6e50*/  R2UR UR9, R15 ;  /* 0x000000000f0972ca */ /* 0x000fe200000e0000 */
[----:B------:R-:W-:Y:S01]  /*6e60*/  VIADD R20, R20, 0xffffffff ;  /* 0xffffffff14147836 */ /* 0x000fe20000000000 */
[----:B------:R-:W-:Y:S01]  /*6e70*/  R2UR UR11, R22 ;  /* 0x00000000160b72ca */ /* 0x000fe200000e0000 */
[----:B------:R-:W-:Y:S01]  /*6e80*/  UIADD3 UR4, UP0, UR20, 0xf0, URZ ;  /* 0x000000f014047890 */ /* 0x000fe2000ff1e03f */
[----:B------:R-:W-:Y:S01]  /*6e90*/  LOP3.LUT R6, R7, 0x1000, R10, 0xf8, !PT ;  /* 0x0000100007067812 */ /* 0x000fe200078ef80a */
[----:B------:R-:W-:Y:S01]  /*6ea0*/  UIADD3 UR22, UP1, UR20, 0x1f0, URZ ;  /* 0x000001f014167890 */ /* 0x000fe2000ff3e03f */
[----:B------:R-:W-:Y:S01]  /*6eb0*/  IADD3 R7, R12, 0x180, R7 ;  /* 0x000001800c077810 */ /* 0x000fe20007ffe007 */
[----:B------:R-:W-:Y:S01]  /*6ec0*/  UIADD3.X UR5, URZ, UR21, URZ, UP0, !UPT ;  /* 0x000000153f057290 */ /* 0x000fe200087fe43f */
[----:B------:R-:W-:Y:S01]  /*6ed0*/  R2UR UR10, R14 ;  /* 0x000000000e0a72ca */ /* 0x000fe200000e0000 */
[----:B------:R-:W-:Y:S01]  /*6ee0*/  IMAD R6, R6, 0x2, R12 ;  /* 0x0000000206067824 */ /* 0x000fe200078e020c */
[----:B------:R-:W-:Y:S01]  /*6ef0*/  R2UR UR13, R7 ;  /* 0x00000000070d72ca */ /* 0x000fe200000e0000 */
[----:B------:R-:W-:Y:S01]  /*6f00*/  VIADD R5, R5, 0x1 ;  /* 0x0000000105057836 */ /* 0x000fe20000000000 */
[----:B------:R-:W-:Y:S01]  /*6f10*/  R2UR UR12, R19 ;  /* 0x00000000130c72ca */ /* 0x000fe200000e0000 */
[----:B------:R-:W-:Y:S01]  /*6f20*/  UIADD3.X UR23, URZ, UR21, URZ, UP1, !UPT ;  /* 0x000000153f177290 */ /* 0x000fe20008ffe43f */
[----:B------:R-:W-:Y:S01]  /*6f30*/  R2UR UR8, R6 ;  /* 0x00000000060872ca */ /* 0x000fe200000e0000 */
[----:B------:R-:W-:Y:S01]  /*6f40*/  UMOV UR6, 0x0 ;  /* 0x0000000000067882 */ /* 0x000fe20000000000 */
[----:B------:R-:W-:Y:S01]  /*6f50*/  R2UR UR18, R18 ;  /* 0x00000000121272ca */ /* 0x000fe200000e0000 */
[----:B------:R-:W-:Y:S01]  /*6f60*/  UMOV UR7, 0x10000000 ;  /* 0x1000000000077882 */ /* 0x000fe20000000000 */
[----:B------:R-:W-:Y:S01]  /*6f70*/  ISETP.GT.AND P3, PT, R20, 0x1, PT ;  /* 0x000000011400780c */ /* 0x000fe20003f64270 */
[----:B------:R-:W-:Y:S01]  /*6f80*/  UMOV UR24, 0x30000 ;  /* 0x0003000000187882 */ /* 0x000fe20000000000 */
[----:B------:R-:W-:Y:S01]  /*6f90*/  ISETP.NE.AND P1, PT, R5, 0x9, PT ;  /* 0x000000090500780c */ /* 0x000fe20003f25270 */
[----:B------:R-:W-:-:S03]  /*6fa0*/  VIADD R14, R14, 0x40 ;  /* 0x000000400e0e7836 */ /* 0x000fc60000000000 */
[----:B------:R-:W-:Y:S02]  /*6fb0*/  SEL R7, RZ, 0x1, P1 ;  /* 0x00000001ff077807 */ /* 0x000fe40000800000 */
[----:B------:R-:W-:Y:S01]  /*6fc0*/  SEL R5, R5, RZ, P1 ;  /* 0x000000ff05057207 */ /* 0x000fe20000800000 */
[----:B------:R-:W-:Y:S01]  /*6fd0*/  UIADD3 UR14, UR8, 0x12180, URZ ;  /* 0x00012180080e7890 */ /* 0x000fe2000fffe03f */
[----:B------:R-:W-:Y:S02]  /*6fe0*/  LOP3.LUT R4, R4, R7, RZ, 0x3c, !PT ;  /* 0x0000000704047212 */ /* 0x000fe400078e3cff */
[----:B------:R-:W-:Y:S02]  /*6ff0*/  UMOV UR8, UR13 ;  /* 0x0000000d00087c82 */ /* 0x000fe40008000000 */
[----:B------:R0:W-:Y:S02]  /*7000*/  UTMALDG.3D [UR8], [UR4], desc[UR6] ;  /* 0x00000608040075b4 */ /* 0x0001e40008011000 */
[----:B0-----:R-:W-:Y:S01]  /*7010*/  UMOV UR8, UR14 ;  /* 0x0000000e00087c82 */ /* 0x001fe20008000000 */
[----:B------:R-:W-:-:S02]  /*7020*/  UMOV UR11, UR18 ;  /* 0x00000012000b7c82 */ /* 0x000fc40008000000 */
[----:B------:R0:W-:Y:S02]  /*7030*/  UTMALDG.3D.MULTICAST [UR8], [UR22], UR24, desc[UR6] ;  /* 0x00000608160073b4 */ /* 0x0001e40008011818 */
[----:B0-----:R-:W-:Y:S05]  /*7040*/  @P3 BRA `(.L_x_175) ;  /* 0xfffffffc00403947 */ /* 0x001fea000383ffff */
.L_x_171:
[----:B------:R-:W-:Y:S05]  /*7050*/  BSYNC B1 ;  /* 0x0000000000017941 */ /* 0x000fea0003800000 */
.L_x_170:
[----:B------:R-:W2:Y:S01]  /*7060*/  LDL.64 R24, [R1] ;  /* 0x0000000001187983 */ /* 0x000ea20000100a00 */
[----:B------:R-:W-:Y:S01]  /*7070*/  LOP3.LUT P4, RZ, R11, 0xff, RZ, 0xc0, !PT ;  /* 0x000000ff0bff7812 */ /* 0x000fe2000788c0ff */
[----:B------:R-:W-:Y:S01]  /*7080*/  VIADD R7, R8, UR40 ;  /* 0x0000002808077c36 */ /* 0x000fe20008000000 */
[----:B------:R-:W-:Y:S01]  /*7090*/  ULDC.64 UR4, c[0x0][0x650] ;  /* 0x0001940000047ab9 */ /* 0x000fe20000000a00 */
[----:B------:R-:W-:Y:S01]  /*70a0*/  IMAD.U32 R8, RZ, RZ, UR40 ;  /* 0x00000028ff087e24 */ /* 0x000fe2000f8e00ff */
[----:B------:R-:W-:Y:S01]  /*70b0*/  UISETP.GE.U32.AND UP0, UPT, UR40, 0x9, UPT ;  /* 0x000000092800788c */ /* 0x000fe2000bf06070 */
[----:B------:R-:W-:Y:S01]  /*70c0*/  BSSY B1, `(.L_x_176) ;  /* 0x000006c000017945 */ /* 0x000fe20003800000 */
[----:B------:R-:W-:Y:S01]  /*70d0*/  ISETP.GT.U32.AND P1, PT, R7, 0x8, PT ;  /* 0x000000080700780c */ /* 0x000fe20003f24070 */
[----:B------:R-:W-:Y:S01]  /*70e0*/  IMAD.MOV.U32 R22, RZ, RZ, -0x1 ;  /* 0xffffffffff167424 */ /* 0x000fe200078e00ff */
[----:B------:R-:W-:Y:S01]  /*70f0*/  PRMT R11, RZ, 0x7610, R11 ;  /* 0x00007610ff0b7816 */ /* 0x000fe2000000000b */
[----:B------:R-:W-:Y:S01]  /*7100*/  IMAD.MOV.U32 R18, RZ, RZ, -0x1 ;  /* 0xffffffffff127424 */ /* 0x000fe200078e00ff */
[----:B------:R-:W-:Y:S01]  /*7110*/  ISETP.LT.U32.AND P1, PT, R8, 0x9, P1 ;  /* 0x000000090800780c */ /* 0x000fe20000f21070 */
[----:B------:R-:W-:Y:S01]  /*7120*/  IMAD.MOV.U32 R19, RZ, RZ, -0x1 ;  /* 0xffffffffff137424 */ /* 0x000fe200078e00ff */
[----:B------:R-:W-:Y:S01]  /*7130*/  PLOP3.LUT P3, PT, PT, PT, UP0, 0x80, 0x0 ;  /* 0x000000000000781c */ /* 0x000fe20003f6f008 */
[----:B------:R-:W0:Y:S01]  /*7140*/  @P4 S2R R5, SR_CgaCtaId ;  /* 0x0000000000054919 */ /* 0x000e220000008800 */
[----:B------:R-:W-:-:S04]  /*7150*/  @P4 MOV R4, 0x400 ;  /* 0x0000040000044802 */ /* 0x000fc80000000f00 */
[----:B0-----:R-:W-:Y:S01]  /*7160*/  @P4 LEA R6, R5, R4, 0x18 ;  /* 0x0000000405064211 */ /* 0x001fe200078ec0ff */
[----:B------:R-:W-:Y:S01]  /*7170*/  IMAD.WIDE.U32 R4, R7, 0x38e38e39, RZ ;  /* 0x38e38e3907047825 */ /* 0x000fe200078e00ff */
[----:B------:R-:W-:Y:S02]  /*7180*/  SEL R4, RZ, 0x1, !P1 ;  /* 0x00000001ff047807 */ /* 0x000fe40004800000 */
[----:B------:R0:W-:Y:S02]  /*7190*/  @P4 SYNCS.ARRIVE.TRANS64.A1T0 RZ, [R6+URZ+0xc8], RZ ;  /* 0x0000c8ff06ff49a7 */ /* 0x0001e4000810003f */
[----:B------:R-:W-:Y:S02]  /*71a0*/  LOP3.LUT R3, R3, R4, RZ, 0x3c, !PT ;  /* 0x0000000403037212 */ /* 0x000fe400078e3cff */
[----:B------:R-:W-:Y:S02]  /*71b0*/  PRMT R4, RZ, 0x7610, R4 ;  /* 0x00007610ff047816 */ /* 0x000fe40000000004 */
[----:B0-----:R-:W-:-:S04]  /*71c0*/  SHF.R.U32.HI R6, RZ, 0x1, R5 ;  /* 0x00000001ff067819 */ /* 0x001fc80000011605 */
[----:B------:R-:W-:Y:S01]  /*71d0*/  @P3 LOP3.LUT R3, R3, 0x1, R6, 0x78, !PT ;  /* 0x0000000103033812 */ /* 0x000fe200078e7806 */
[----:B------:R-:W-:Y:S01]  /*71e0*/  IMAD R8, R6, -0x9, R7 ;  /* 0xfffffff706087824 */ /* 0x000fe200078e0207 */
[----:B--2---:R-:W-:-:S04]  /*71f0*/  IADD3 R16, P4, R16, R24, RZ ;  /* 0x0000001810107210 */ /* 0x004fc80007f9e0ff */
[----:B------:R-:W-:Y:S01]  /*7200*/  ISETP.GE.U32.AND P1, PT, R16, UR4, PT ;  /* 0x0000000410007c0c */ /* 0x000fe2000bf26070 */
[----:B------:R-:W-:-:S05]  /*7210*/  IMAD.X R17, R17, 0x1, R0, P4 ;  /* 0x0000000111117824 */ /* 0x000fca00020e0600 */
[----:B------:R-:W-:-:S13]  /*7220*/  ISETP.GE.U32.AND.EX P1, PT, R17, UR5, PT, P1 ;  /* 0x0000000511007c0c */ /* 0x000fda000bf26110 */
[----:B------:R-:W-:Y:S05]  /*7230*/  @P1 BRA `(.L_x_177) ;  /* 0x0000000400501947 */ /* 0x000fea0003800000 */
[----:B------:R-:W0:Y:S01]  /*7240*/  S2R R12, SR_CTAID.X ;  /* 0x00000000000c7919 */ /* 0x000e220000002500 */
[----:B------:R-:W-:Y:S01]  /*7250*/  ULDC.64 UR4, c[0x0][0x628] ;  /* 0x00018a0000047ab9 */ /* 0x000fe20000000a00 */
[----:B------:R-:W-:Y:S01]  /*7260*/  ULDC UR7, c[0x0][0x630] ;  /* 0x00018c0000077ab9 */ /* 0x000fe20000000800 */
[----:B------:R-:W-:Y:S01]  /*7270*/  ISETP.NE.U32.AND P1, PT, RZ, UR4, PT ;  /* 0x00000004ff007c0c */ /* 0x000fe2000bf25070 */
[----:B------:R-:W1:Y:S01]  /*7280*/  S2R R14, SR_CTAID.Y ;  /* 0x00000000000e7919 */ /* 0x000e620000002600 */
[----:B------:R-:W-:Y:S01]  /*7290*/  ULDC UR8, c[0x0][0x150] ;  /* 0x0000540000087ab9 */ /* 0x000fe20000000800 */
[----:B------:R-:W-:Y:S01]  /*72a0*/  IMAD.MOV.U32 R4, RZ, RZ, R16 ;  /* 0x000000ffff047224 */ /* 0x000fe200078e0010 */
[----:B------:R-:W-:Y:S01]  /*72b0*/  ISETP.NE.AND.EX P1, PT, RZ, UR5, PT, P1 ;  /* 0x00000005ff007c0c */ /* 0x000fe2000bf25310 */
[----:B------:R-:W-:Y:S01]  /*72c0*/  IMAD.MOV.U32 R5, RZ, RZ, R17 ;  /* 0x000000ffff057224 */ /* 0x000fe200078e0011 */
[----:B0-----:R-:W-:-:S11]  /*72d0*/  I2FP.F32.U32 R18, R12 ;  /* 0x0000000c00127245 */ /* 0x001fd60000201000 */
[----:B------:R-:W-:Y:S05]  /*72e0*/  @!P1 BRA `(.L_x_178) ;  /* 0x0000000000289947 */ /* 0x000fea0003800000 */
[----:B------:R-:W-:Y:S02]  /*72f0*/  ULDC UR6, c[0x0][0x634] ;  /* 0x00018d0000067ab9 */ /* 0x000fe40000000800 */
[----:B------:R-:W-:-:S05]  /*7300*/  IADD3 R5, P1, R16, UR6, RZ ;  /* 0x0000000610057c10 */ /* 0x000fca000ff3e0ff */
[----:B------:R-:W-:-:S04]  /*7310*/  IMAD.X R15, RZ, RZ, R17, P1 ;  /* 0x000000ffff0f7224 */ /* 0x000fc800008e0611 */
[----:B------:R-:W-:-:S04]  /*7320*/  IMAD.WIDE.U32 R6, R15, UR4, RZ ;  /* 0x000000040f067c25 */ /* 0x000fc8000f8e00ff */
[----:B------:R-:W-:-:S04]  /*7330*/  IMAD.WIDE.U32 R6, P1, R5, UR5, R6 ;  /* 0x0000000505067c25 */ /* 0x000fc8000f820006 */
[----:B------:R-:W-:-:S04]  /*7340*/  IMAD.WIDE.U32 R4, R5, UR4, RZ ;  /* 0x0000000405047c25 */ /* 0x000fc8000f8e00ff */
[----:B------:R-:W-:Y:S01]  /*7350*/  IMAD.MOV.U32 R4, RZ, RZ, R7 ;  /* 0x000000ffff047224 */ /* 0x000fe200078e0007 */
[----:B------:R-:W-:Y:S01]  /*7360*/  IADD3 RZ, P3, R5, R6, RZ ;  /* 0x0000000605ff7210 */ /* 0x000fe20007f7e0ff */
[----:B------:R-:W-:-:S04]  /*7370*/  IMAD.X R5, RZ, RZ, RZ, P1 ;  /* 0x000000ffff057224 */ /* 0x000fc800008e06ff */
[----:B------:R-:W-:-:S08]  /*7380*/  IMAD.WIDE.U32.X R4, R15, UR5, R4, P3 ;  /* 0x000000050f047c25 */ /* 0x000fd000098e0404 */
.L_x_178:
[--C-:B------:R-:W-:Y:S01]  /*7390*/  SHF.R.U64 R19, R4, UR7, R5.reuse ;  /* 0x0000000704137c19 */ /* 0x100fe20008001205 */
[----:B------:R-:W-:Y:S01]  /*73a0*/  FMUL R18, R18, UR8 ;  /* 0x0000000812127c20 */ /* 0x000fe20008400000 */
[----:B------:R-:W0:Y:S01]  /*73b0*/  LDC R15, c[0x0][0x144] ;  /* 0x00005100ff0f7b82 */ /* 0x000e220000000800 */
[----:B------:R-:W-:Y:S01]  /*73c0*/  SHF.R.U32.HI R4, RZ, UR7, R5 ;  /* 0x00000007ff047c19 */ /* 0x000fe20008011605 */
[----:B------:R-:W-:Y:S01]  /*73d0*/  ULDC UR6, c[0x0][0x154] ;  /* 0x0000550000067ab9 */ /* 0x000fe20000000800 */
[----:B------:R-:W-:Y:S01]  /*73e0*/  IADD3 R5, P1, RZ, -R19, RZ ;  /* 0x80000013ff057210 */ /* 0x000fe20007f3e0ff */
[----:B------:R-:W-:Y:S01]  /*73f0*/  ULDC.64 UR4, c[0x0][0x620] ;  /* 0x0001880000047ab9 */ /* 0x000fe20000000a00 */
[----:B-1----:R-:W-:Y:S01]  /*7400*/  I2FP.F32.U32 R6, R14 ;  /* 0x0000000e00067245 */ /* 0x002fe20000201000 */
[----:B------:R-:W1:Y:S01]  /*7410*/  F2I.U32.TRUNC.NTZ R18, R18 ;  /* 0x0000001200127305 */ /* 0x000e62000020f000 */
[----:B------:R-:W-:Y:S01]  /*7420*/  ISETP.NE.AND P4, PT, R2, 0x1, PT ;  /* 0x000000010200780c */ /* 0x000fe20003f85270 */
[----:B------:R-:W-:Y:S01]  /*7430*/  IMAD.X R4, RZ, RZ, ~R4, P1 ;  /* 0x000000ffff047224 */ /* 0x000fe200008e0e04 */
[----:B------:R-:W2:Y:S01]  /*7440*/  LDC R21, c[0x0][0x148] ;  /* 0x00005200ff157b82 */ /* 0x000ea20000000800 */
[----:B------:R-:W-:Y:S01]  /*7450*/  FMUL R6, R6, UR6 ;  /* 0x0000000606067c20 */ /* 0x000fe20008400000 */
[----:B------:R-:W-:Y:S01]  /*7460*/  ULDC.64 UR6, c[0x0][0x640] ;  /* 0x0001900000067ab9 */ /* 0x000fe20000000a00 */
[----:B------:R-:W-:Y:S01]  /*7470*/  IMAD R4, R4, UR4, RZ ;  /* 0x0000000404047c24 */ /* 0x000fe2000f8e02ff */
[----:B------:R-:W-:-:S03]  /*7480*/  ISETP.NE.U32.AND P1, PT, RZ, UR6, PT ;  /* 0x00000006ff007c0c */ /* 0x000fc6000bf25070 */
[----:B------:R-:W3:Y:S01]  /*7490*/  F2I.U32.TRUNC.NTZ R6, R6 ;  /* 0x0000000600067305 */ /* 0x000ee2000020f000 */
[C---:B------:R-:W-:Y:S01]  /*74a0*/  IMAD R7, R5.reuse, UR5, R4 ;  /* 0x0000000505077c24 */ /* 0x040fe2000f8e0204 */
[----:B------:R-:W-:Y:S01]  /*74b0*/  ISETP.NE.AND.EX P1, PT, RZ, UR7, PT, P1 ;  /* 0x00000007ff007c0c */ /* 0x000fe2000bf25310 */
[----:B------:R-:W-:Y:S01]  /*74c0*/  IMAD.WIDE.U32 R4, R5, UR4, R16 ;  /* 0x0000000405047c25 */ /* 0x000fe2000f8e0010 */
[----:B------:R-:W-:-:S03]  /*74d0*/  ULDC UR4, c[0x0][0x618] ;  /* 0x0001860000047ab9 */ /* 0x000fc60000000800 */
[----:B-1----:R-:W-:Y:S02]  /*74e0*/  IMAD.MOV R18, RZ, RZ, -R18 ;  /* 0x000000ffff127224 */ /* 0x002fe400078e0a12 */
[----:B------:R-:W-:Y:S02]  /*74f0*/  IMAD.IADD R5, R5, 0x1, R7 ;  /* 0x0000000105057824 */ /* 0x000fe400078e0207 */
[----:B0-----:R-:W-:-:S03]  /*7500*/  IMAD R12, R15, R18, R12 ;  /* 0x000000120f0c7224 */ /* 0x001fc600078e020c */
[--C-:B------:R-:W-:Y:S01]  /*7510*/  SHF.R.U64 R15, R4, UR4, R5.reuse ;  /* 0x00000004040f7c19 */ /* 0x100fe20008001205 */
[----:B---3--:R-:W-:Y:S01]  /*7520*/  IMAD.MOV R7, RZ, RZ, -R6 ;  /* 0x000000ffff077224 */ /* 0x008fe200078e0a06 */
[----:B------:R-:W-:Y:S01]  /*7530*/  SHF.R.U32.HI R4, RZ, UR4, R5 ;  /* 0x00000004ff047c19 */ /* 0x000fe20008011605 */
[----:B------:R-:W-:Y:S02]  /*7540*/  ULDC UR4, c[0x0][0x608] ;  /* 0x0001820000047ab9 */ /* 0x000fe40000000800 */
[----:B--2---:R-:W-:Y:S01]  /*7550*/  @P4 IMAD R12, R21, R7, R14 ;  /* 0x00000007150c4224 */ /* 0x004fe200078e020e */
[--C-:B------:R-:W-:Y:S02]  /*7560*/  SHF.R.U64 R18, R15, UR4, R4.reuse ;  /* 0x000000040f127c19 */ /* 0x100fe40008001204 */
[----:B------:R-:W-:Y:S01]  /*7570*/  SHF.R.U32.HI R5, RZ, UR4, R4 ;  /* 0x00000004ff057c19 */ /* 0x000fe20008011604 */
[----:B------:R-:W-:-:S03]  /*7580*/  ULDC UR4, c[0x0][0x658] ;  /* 0x0001960000047ab9 */ /* 0x000fc60000000800 */
[--C-:B------:R-:W-:Y:S02]  /*7590*/  SHF.R.U64 R14, R18, UR4, R5.reuse ;  /* 0x00000004120e7c19 */ /* 0x100fe40008001205 */
[----:B------:R-:W-:-:S03]  /*75a0*/  SHF.R.U32.HI R21, RZ, UR4, R5 ;  /* 0x00000004ff157c19 */ /* 0x000fc60008011605 */
[----:B------:R-:W-:Y:S02]  /*75b0*/  IMAD.MOV.U32 R6, RZ, RZ, R14 ;  /* 0x000000ffff067224 */ /* 0x000fe400078e000e */
[----:B------:R-:W-:Y:S01]  /*75c0*/  IMAD.MOV.U32 R5, RZ, RZ, R21 ;  /* 0x000000ffff057224 */ /* 0x000fe200078e0015 */
[----:B------:R-:W-:Y:S06]  /*75d0*/  @!P1 BRA `(.L_x_179) ;  /* 0x00000000002c9947 */ /* 0x000fec0003800000 */
        /* <DEDUP_REMOVED lines=9> */
[----:B------:R-:W-:-:S04]  /*7670*/  IMAD.WIDE.U32.X R4, R21, UR7, R4, P3 ;  /* 0x0000000715047c25 */ /* 0x000fc800098e0404 */
[----:B------:R-:W-:-:S07]  /*7680*/  IMAD.MOV.U32 R6, RZ, RZ, R4 ;  /* 0x000000ffff067224 */ /* 0x000fce00078e0004 */
.L_x_179:
[----:B------:R-:W-:Y:S01]  /*7690*/  ULDC UR4, c[0x0][0x648] ;  /* 0x0001920000047ab9 */ /* 0x000fe20000000800 */
[----:B------:R-:W-:Y:S01]  /*76a0*/  LOP3.LUT R4, R18, UR16, RZ, 0xc0, !PT ;  /* 0x0000001012047c12 */ /* 0x000fe2000f8ec0ff */
[----:B------:R-:W-:Y:S01]  /*76b0*/  ULDC UR5, c[0x0][0x610] ;  /* 0x0001840000057ab9 */ /* 0x000fe20000000800 */
[----:B------:R-:W-:Y:S01]  /*76c0*/  SHF.R.U64 R5, R6, UR4, R5 ;  /* 0x0000000406057c19 */ /* 0x000fe20008001205 */
[----:B------:R-:W-:Y:S01]  /*76d0*/  ULDC UR4, c[0x0][0x638] ;  /* 0x00018e0000047ab9 */ /* 0x000fe20000000800 */
[----:B------:R-:W-:-:S03]  /*76e0*/  LOP3.LUT R15, R15, UR15, RZ, 0xc0, !PT ;  /* 0x0000000f0f0f7c12 */ /* 0x000fc6000f8ec0ff */
[----:B------:R-:W-:Y:S02]  /*76f0*/  IMAD.MOV R7, RZ, RZ, -R5 ;  /* 0x000000ffff077224 */ /* 0x000fe400078e0a05 */
[----:B------:R-:W-:Y:S02]  /*7700*/  IMAD R5, R5, UR17, R4 ;  /* 0x0000001105057c24 */ /* 0x000fe4000f8e0204 */
[----:B------:R-:W-:Y:S01]  /*7710*/  IMAD R14, R7, UR4, R14 ;  /* 0x00000004070e7c24 */ /* 0x000fe2000f8e020e */
[----:B------:R-:W-:Y:S01]  /*7720*/  ULDC UR4, c[0x0][0x600] ;  /* 0x0001800000047ab9 */ /* 0x000fe20000000800 */
[----:B------:R-:W-:Y:S02]  /*7730*/  IMAD R12, R5, UR5, R12 ;  /* 0x00000005050c7c24 */ /* 0x000fe4000f8e020c */
[----:B------:R-:W-:Y:S02]  /*7740*/  IMAD R5, R14, UR4, R15 ;  /* 0x000000040e057c24 */ /* 0x000fe4000f8e020f */
[----:B------:R-:W-:-:S03]  /*7750*/  IMAD.MOV.U32 R4, RZ, RZ, 0x1 ;  /* 0x00000001ff047424 */ /* 0x000fc600078e00ff */
[----:B------:R-:W-:Y:S02]  /*7760*/  SEL R18, R5, R12, !P4 ;  /* 0x0000000c05127207 */ /* 0x000fe40006000000 */
[----:B------:R-:W-:-:S07]  /*7770*/  SEL R22, R12, R5, !P4 ;  /* 0x000000050c167207 */ /* 0x000fce0006000000 */
.L_x_177:
[----:B------:R-:W-:Y:S05]  /*7780*/  BSYNC B1 ;  /* 0x0000000000017941 */ /* 0x000fea0003800000 */
.L_x_176:
[----:B------:R-:W-:-:S13]  /*7790*/  LOP3.LUT P1, RZ, R4, 0xff, RZ, 0xc0, !PT ;  /* 0x000000ff04ff7812 */ /* 0x000fda000782c0ff */
[----:B------:R-:W-:Y:S05]  /*77a0*/  @P1 BRA `(.L_x_180) ;  /* 0xfffffff400341947 */ /* 0x000fea000383ffff */
[----:B------:R-:W-:Y:S05]  /*77b0*/  BSYNC B0 ;  /* 0x0000000000007941 */ /* 0x000fea0003800000 */
.L_x_168:
[----:B------:R-:W-:-:S03]  /*77c0*/  UMOV UR4, 0xffffffff ;  /* 0xffffffff00047882 */ /* 0x000fc60000000000 */
[----:B------:R-:W-:Y:S05]  /*77d0*/  BRA.DIV UR4, `(.L_x_181) ;  /* 0x0000000604fc7947 */ /* 0x000fea000b800000 */
[----:B------:R-:W-:-:S13]  /*77e0*/  ELECT P6, URZ, PT ;  /* 0x00000000003f782f */ /* 0x000fda00038c0000 */
.L_x_202:
[----:B------:R-:W-:Y:S04]  /*77f0*/  BSSY B0, `(.L_x_182) ;  /* 0x0000058000007945 */ /* 0x000fe80003800000 */
[----:B------:R-:W-:Y:S05]  /*7800*/  @!P6 BRA `(.L_x_183) ;  /* 0x000000040058e947 */ /* 0x000fea0003800000 */
[----:B------:R-:W-:-:S04]  /*7810*/  LOP3.LUT R23, R23, 0x2, RZ, 0xfc, !PT ;  /* 0x0000000217177812 */ /* 0x000fc800078efcff */
[----:B------:R-:W-:-:S13]  /*7820*/  ISETP.NE.AND P0, PT, R23, 0x3, PT ;  /* 0x000000031700780c */ /* 0x000fda0003f05270 */
[----:B------:R-:W-:Y:S05]  /*7830*/  @!P0 BRA `(.L_x_184) ;  /* 0x0000000000048947 */ /* 0x000fea0003800000 */
[----:B------:R-:W-:Y:S01]  /*7840*/  BPT.TRAP 0x1 ;  /* 0x000000040000795c */ /* 0x000fe20000300000 */
.L_x_184:
[----:B------:R-:W0:Y:S01]  /*7850*/  S2R R5, SR_CgaCtaId ;  /* 0x0000000000057919 */ /* 0x000e220000008800 */
[----:B------:R-:W-:Y:S02]  /*7860*/  MOV R0, 0x400 ;  /* 0x0000040000007802 */ /* 0x000fe40000000f00 */
[----:B------:R-:W-:Y:S02]  /*7870*/  SHF.L.U32 R2, R3, 0x1f, RZ ;  /* 0x0000001f03027819 */ /* 0x000fe400000006ff */
[----:B0-----:R-:W-:-:S05]  /*7880*/  LEA R5, R5, R0, 0x18 ;  /* 0x0000000005057211 */ /* 0x001fca00078ec0ff */
[----:B------:R-:W-:-:S04]  /*7890*/  VIADD R5, R5, 0x48 ;  /* 0x0000004805057836 */ /* 0x000fc80000000000 */
[C---:B------:R-:W-:Y:S02]  /*78a0*/  IMAD R7, R8.reuse, 0x8, R5 ;  /* 0x0000000808077824 */ /* 0x040fe400078e0205 */
[----:B------:R-:W-:Y:S02]  /*78b0*/  VIADD R8, R8, 0x1 ;  /* 0x0000000108087836 */ /* 0x000fe40000000000 */
[----:B------:R-:W0:Y:S03]  /*78c0*/  SYNCS.PHASECHK.TRANS64.TRYWAIT P0, [R7+URZ], R2 ;  /* 0x00000002070075a7 */ /* 0x000e26000800017f */
[----:B------:R-:W-:-:S04]  /*78d0*/  ISETP.NE.AND P1, PT, R8, 0x9, PT ;  /* 0x000000090800780c */ /* 0x000fc80003f25270 */
[----:B------:R-:W-:Y:S02]  /*78e0*/  SEL R0, RZ, 0x1, P1 ;  /* 0x00000001ff007807 */ /* 0x000fe40000800000 */
[----:B------:R-:W-:Y:S02]  /*78f0*/  SEL R8, R8, RZ, P1 ;  /* 0x000000ff08087207 */ /* 0x000fe40000800000 */
[----:B------:R-:W-:-:S03]  /*7900*/  LOP3.LUT R9, R3, R0, RZ, 0x3c, !PT ;  /* 0x0000000003097212 */ /* 0x000fc600078e3cff */
[----:B------:R-:W-:Y:S01]  /*7910*/  IMAD R6, R8, 0x8, R5 ;  /* 0x0000000808067824 */ /* 0x000fe200078e0205 */
[----:B------:R-:W-:Y:S01]  /*7920*/  SHF.L.U32 R3, R9, 0x1f, RZ ;  /* 0x0000001f09037819 */ /* 0x000fe200000006ff */
[----:B0-----:R-:W-:Y:S06]  /*7930*/  @!P0 BRA `(.L_x_185) ;  /* 0x0000000400c48947 */ /* 0x001fec0003800000 */
.L_x_203:
[----:B------:R-:W1:Y:S01]  /*7940*/  SYNCS.PHASECHK.TRANS64.TRYWAIT P0, [R6+URZ], R3 ;  /* 0x00000003060075a7 */ /* 0x000e62000800017f */
[----:B------:R-:W-:-:S05]  /*7950*/  VIADD R0, R8, 0x1 ;  /* 0x0000000108007836 */ /* 0x000fca0000000000 */
[----:B------:R-:W-:-:S04]  /*7960*/  ISETP.NE.AND P1, PT, R0, 0x9, PT ;  /* 0x000000090000780c */ /* 0x000fc80003f25270 */
[----:B0-----:R-:W-:Y:S02]  /*7970*/  SEL R2, RZ, 0x1, P1 ;  /* 0x00000001ff027807 */ /* 0x001fe40000800000 */
[----:B------:R-:W-:Y:S02]  /*7980*/  SEL R0, R0, RZ, P1 ;  /* 0x000000ff00007207 */ /* 0x000fe40000800000 */
[----:B------:R-:W-:-:S03]  /*7990*/  LOP3.LUT R9, R9, R2, RZ, 0x3c, !PT ;  /* 0x0000000209097212 */ /* 0x000fc600078e3cff */
[----:B------:R-:W-:Y:S01]  /*79a0*/  IMAD R7, R0, 0x8, R5 ;  /* 0x0000000800077824 */ /* 0x000fe200078e0205 */
[----:B------:R-:W-:Y:S01]  /*79b0*/  SHF.L.U32 R4, R9, 0x1f, RZ ;  /* 0x0000001f09047819 */ /* 0x000fe200000006ff */
[----:B-1----:R-:W-:Y:S06]  /*79c0*/  @!P0 BRA `(.L_x_186) ;  /* 0x0000000400b48947 */ /* 0x002fec0003800000 */
.L_x_204:
[----:B------:R-:W1:Y:S01]  /*79d0*/  SYNCS.PHASECHK.TRANS64.TRYWAIT P0, [R7+URZ], R4 ;  /* 0x00000004070075a7 */ /* 0x000e62000800017f */
[----:B------:R-:W-:-:S05]  /*79e0*/  VIADD R0, R0, 0x1 ;  /* 0x0000000100007836 */ /* 0x000fca0000000000 */
[----:B------:R-:W-:-:S04]  /*79f0*/  ISETP.NE.AND P1, PT, R0, 0x9, PT ;  /* 0x000000090000780c */ /* 0x000fc80003f25270 */
[----:B------:R-:W-:Y:S02]  /*7a00*/  SEL R2, RZ, 0x1, P1 ;  /* 0x00000001ff027807 */ /* 0x000fe40000800000 */
[----:B------:R-:W-:Y:S02]  /*7a10*/  SEL R0, R0, RZ, P1 ;  /* 0x000000ff00007207 */ /* 0x000fe40000800000 */
[----:B------:R-:W-:-:S03]  /*7a20*/  LOP3.LUT R9, R9, R2, RZ, 0x3c, !PT ;  /* 0x0000000209097212 */ /* 0x000fc600078e3cff */
[----:B0-----:R-:W-:Y:S01]  /*7a30*/  IMAD R6, R0, 0x8, R5 ;  /* 0x0000000800067824 */ /* 0x001fe200078e0205 */
[----:B------:R-:W-:Y:S01]  /*7a40*/  SHF.L.U32 R3, R9, 0x1f, RZ ;  /* 0x0000001f09037819 */ /* 0x000fe200000006ff */
[----:B-1----:R-:W-:Y:S06]  /*7a50*/  @!P0 BRA `(.L_x_187) ;  /* 0x0000000400a48947 */ /* 0x002fec0003800000 */
.L_x_205:
        /* <DEDUP_REMOVED lines=9> */
.L_x_206:
        /* <DEDUP_REMOVED lines=9> */
.L_x_207:
        /* <DEDUP_REMOVED lines=9> */
.L_x_208:
        /* <DEDUP_REMOVED lines=9> */
.L_x_209:
[----:B------:R-:W1:Y:S01]  /*7ca0*/  SYNCS.PHASECHK.TRANS64.TRYWAIT P0, [R6+URZ], R3 ;  /* 0x00000003060075a7 */ /* 0x000e62000800017f */
[----:B------:R-:W-:-:S05]  /*7cb0*/  VIADD R0, R0, 0x1 ;  /* 0x0000000100007836 */ /* 0x000fca0000000000 */
[----:B------:R-:W-:-:S04]  /*7cc0*/  ISETP.NE.AND P1, PT, R0, 0x9, PT ;  /* 0x000000090000780c */ /* 0x000fc80003f25270 */
[----:B------:R-:W-:Y:S02]  /*7cd0*/  SEL R2, RZ, 0x1, P1 ;  /* 0x00000001ff027807 */ /* 0x000fe40000800000 */
[----:B------:R-:W-:Y:S02]  /*7ce0*/  SEL R0, R0, RZ, P1 ;  /* 0x000000ff00007207 */ /* 0x000fe40000800000 */
[----:B------:R-:W-:Y:S01]  /*7cf0*/  LOP3.LUT R2, R9, R2, RZ, 0x3c, !PT ;  /* 0x0000000209027212 */ /* 0x000fe200078e3cff */
[----:B-1----:R-:W-:Y:S06]  /*7d00*/  @!P0 BRA `(.L_x_192) ;  /* 0x00000004005c8947 */ /* 0x002fec0003800000 */
.L_x_210:
[----:B------:R-:W-:Y:S01]  /*7d10*/  IMAD R5, R0, 0x8, R5 ;  /* 0x0000000800057824 */ /* 0x000fe200078e0205 */
[----:B------:R-:W-:-:S07]  /*7d20*/  SHF.L.U32 R0, R2, 0x1f, RZ ;  /* 0x0000001f02007819 */ /* 0x000fce00000006ff */
.L_x_193:
[----:B--2---:R2:W3:Y:S02]  /*7d30*/  SYNCS.PHASECHK.TRANS64.TRYWAIT P0, [R5+URZ], R0 ;  /* 0x00000000050075a7 */ /* 0x0044e4000800017f */
[----:B---3--:R-:W-:Y:S05]  /*7d40*/  @!P0 NANOSLEEP.SYNCS 0x989680 ;  /* 0x009896800000895d */ /* 0x008fea0003900000 */
[----:B------:R-:W3:Y:S02]  /*7d50*/  @!P0 SYNCS.PHASECHK.TRANS64 P0, [R5+URZ], R0 ;  /* 0x00000000050085a7 */ /* 0x000ee4000800007f */
[----:B---3--:R-:W-:Y:S05]  /*7d60*/  @!P0 BRA `(.L_x_193) ;  /* 0xfffffffc00f08947 */ /* 0x008fea000383ffff */
.L_x_183:
[----:B------:R-:W-:Y:S05]  /*7d70*/  BSYNC B0 ;  /* 0x0000000000007941 */ /* 0x000fea0003800000 */
.L_x_182:
[----:B------:R-:W-:Y:S05]  /*7d80*/  EXIT ;  /* 0x000000000000794d */ /* 0x000fea0003800000 */
.L_x_20:
[----:B0-----:R-:W-:-:S04]  /*7d90*/  IMAD.U32 R3, RZ, RZ, UR43 ;  /* 0x0000002bff037e24 */ /* 0x001fc8000f8e00ff */
[----:B------:R0:W1:Y:S03]  /*7da0*/  SYNCS.PHASECHK.TRANS64.TRYWAIT P0, [R3+URZ+-0x8], R0 ;  /* 0xfffff800030075a7 */ /* 0x000066000800017f */
[----:B-1----:R-:W-:Y:S05]  /*7db0*/  @!P0 NANOSLEEP.SYNCS 0x989680 ;  /* 0x009896800000895d */ /* 0x002fea0003900000 */
[----:B------:R-:W1:Y:S02]  /*7dc0*/  @!P0 SYNCS.PHASECHK.TRANS64 P0, [R3+URZ+-0x8], R0 ;  /* 0xfffff800030085a7 */ /* 0x000e64000800007f */
[----:B-1----:R-:W-:Y:S05]  /*7dd0*/  @!P0 BRA `(.L_x_20) ;  /* 0xfffffffc00ec8947 */ /* 0x002fea000383ffff */
[----:B------:R-:W-:Y:S05]  /*7de0*/  BRA `(.L_x_194) ;  /* 0xffffff9800a47947 */ /* 0x000fea000383ffff */
.L_x_25:
[----:B-1----:R1:W2:Y:S02]  /*7df0*/  SYNCS.PHASECHK.TRANS64.TRYWAIT P1, [R3+URZ], R0 ;  /* 0x00000000030075a7 */ /* 0x0022a4000802017f */
[----:B--2---:R-:W-:Y:S05]  /*7e00*/  @!P1 NANOSLEEP.SYNCS 0x989680 ;  /* 0x009896800000995d */ /* 0x004fea0003900000 */
[----:B------:R-:W2:Y:S02]  /*7e10*/  @!P1 SYNCS.PHASECHK.TRANS64 P1, [R3+URZ], R0 ;  /* 0x00000000030095a7 */ /* 0x000ea4000802007f */
[----:B--2---:R-:W-:Y:S05]  /*7e20*/  @!P1 BRA `(.L_x_25) ;  /* 0xfffffffc00f09947 */ /* 0x004fea000383ffff */
[----:B------:R-:W-:Y:S05]  /*7e30*/  BRA `(.L_x_24) ;  /* 0xffffff9c00187947 */ /* 0x000fea000383ffff */
.L_x_30:
[----:B-1----:R-:W-:-:S04]  /*7e40*/  IMAD.U32 R5, RZ, RZ, UR4 ;  /* 0x00000004ff057e24 */ /* 0x002fc8000f8e00ff */
[----:B------:R1:W2:Y:S03]  /*7e50*/  SYNCS.PHASECHK.TRANS64.TRYWAIT P1, [R5+URZ], R4 ;  /* 0x00000004050075a7 */ /* 0x0002a6000802017f */
[----:B--2---:R-:W-:Y:S05]  /*7e60*/  @!P1 NANOSLEEP.SYNCS 0x989680 ;  /* 0x009896800000995d */ /* 0x004fea0003900000 */
[----:B------:R-:W2:Y:S02]  /*7e70*/  @!P1 SYNCS.PHASECHK.TRANS64 P1, [R5+URZ], R4 ;  /* 0x00000004050095a7 */ /* 0x000ea4000802007f */
[----:B--2---:R-:W-:Y:S05]  /*7e80*/  @!P1 BRA `(.L_x_30) ;  /* 0xfffffffc00ec9947 */ /* 0x004fea000383ffff */
[----:B------:R-:W-:Y:S05]  /*7e90*/  BRA `(.L_x_29) ;  /* 0xffffff9c00e87947 */ /* 0x000fea000383ffff */
.L_x_36:
[----:B0-----:R-:W-:-:S04]  /*7ea0*/  IMAD.U32 R3, RZ, RZ, UR43 ;  /* 0x0000002bff037e24 */ /* 0x001fc8000f8e00ff */
[----:B------:R0:W1:Y:S03]  /*7eb0*/  SYNCS.PHASECHK.TRANS64.TRYWAIT P0, [R3+URZ+0x8], R0 ;  /* 0x00000800030075a7 */ /* 0x000066000800017f */
[----:B-1----:R-:W-:Y:S05]  /*7ec0*/  @!P0 NANOSLEEP.SYNCS 0x989680 ;  /* 0x009896800000895d */ /* 0x002fea0003900000 */
[----:B------:R-:W1:Y:S02]  /*7ed0*/  @!P0 SYNCS.PHASECHK.TRANS64 P0, [R3+URZ+0x8], R0 ;  /* 0x00000800030085a7 */ /* 0x000e64000800007f */
[----:B-1----:R-:W-:Y:S05]  /*7ee0*/  @!P0 BRA `(.L_x_36) ;  /* 0xfffffffc00ec8947 */ /* 0x002fea000383ffff */
[----:B------:R-:W-:Y:S05]  /*7ef0*/  BRA `(.L_x_195) ;  /* 0xffffffa400287947 */ /* 0x000fea000383ffff */
.L_x_169:
[----:B------:R-:W-:Y:S01]  /*7f00*/  BSSY B1, `(.L_x_196) ;  /* 0x0000006000017945 */ /* 0x000fe20003800000 */
[----:B------:R-:W-:-:S07]  /*7f10*/  IMAD.MOV.U32 R15, RZ, RZ, -0x1 ;  /* 0xffffffffff0f7424 */ /* 0x000fce00078e00ff */
[----:B-----5:R-:W-:Y:S05]  /*7f20*/  WARPSYNC.COLLECTIVE R15, `(.L_x_197) ;  /* 0x000000000f0c7348 */ /* 0x020fea0003c00000 */
[----:B------:R-:W-:Y:S02]  /*7f30*/  ELECT P6, UR62, PT ;  /* 0x00000000003e782f */ /* 0x000fe400038c0000 */
[----:B------:R-:W-:Y:S01]  /*7f40*/  MOV R14, UR62 ;  /* 0x0000003e000e7c02 */ /* 0x000fe20008000f00 */
[----:B-----5:R-:W-:Y:S10]  /*7f50*/  ENDCOLLECTIVE ;  /* 0x000000000000791b */ /* 0x020ff40003800000 */
.L_x_197:
[----:B------:R-:W-:Y:S05]  /*7f60*/  BSYNC B1 ;  /* 0x0000000000017941 */ /* 0x000fea0003800000 */
.L_x_196:
[----:B------:R-:W-:Y:S05]  /*7f70*/  BRA `(.L_x_198) ;  /* 0xffffffec004c7947 */ /* 0x000fea000383ffff */
.L_x_172:
[----:B-1----:R1:W2:Y:S02]  /*7f80*/  SYNCS.PHASECHK.TRANS64.TRYWAIT P1, [R15+URZ+0x48], R6 ;  /* 0x000048060f0075a7 */ /* 0x0022a4000802017f */
[----:B--2---:R-:W-:Y:S05]  /*7f90*/  @!P1 NANOSLEEP.SYNCS 0x989680 ;  /* 0x009896800000995d */ /* 0x004fea0003900000 */
[----:B------:R-:W2:Y:S02]  /*7fa0*/  @!P1 SYNCS.PHASECHK.TRANS64 P1, [R15+URZ+0x48], R6 ;  /* 0x000048060f0095a7 */ /* 0x000ea4000802007f */
[----:B--2---:R-:W-:Y:S05]  /*7fb0*/  @!P1 BRA `(.L_x_172) ;  /* 0xfffffffc00f09947 */ /* 0x004fea000383ffff */
[----:B------:R-:W-:Y:S05]  /*7fc0*/  BRA `(.L_x_199) ;  /* 0xffffffec00807947 */ /* 0x000fea000383ffff */
.L_x_181:
[----:B------:R-:W-:Y:S01]  /*7fd0*/  BSSY B0, `(.L_x_200) ;  /* 0x0000006000007945 */ /* 0x000fe20003800000 */
[----:B------:R-:W-:-:S07]  /*7fe0*/  IMAD.MOV.U32 R15, RZ, RZ, -0x1 ;  /* 0xffffffffff0f7424 */ /* 0x000fce00078e00ff */
[----:B-----5:R-:W-:Y:S05]  /*7ff0*/  WARPSYNC.COLLECTIVE R15, `(.L_x_201) ;  /* 0x000000000f0c7348 */ /* 0x020fea0003c00000 */
[----:B------:R-:W-:Y:S02]  /*8000*/  ELECT P6, UR62, PT ;  /* 0x00000000003e782f */ /* 0x000fe400038c0000 */
[----:B------:R-:W-:Y:S01]  /*8010*/  MOV R14, UR62 ;  /* 0x0000003e000e7c02 */ /* 0x000fe20008000f00 */
[----:B-----5:R-:W-:Y:S10]  /*8020*/  ENDCOLLECTIVE ;  /* 0x000000000000791b */ /* 0x020ff40003800000 */
.L_x_201:
[----:B------:R-:W-:Y:S05]  /*8030*/  BSYNC B0 ;  /* 0x0000000000007941 */ /* 0x000fea0003800000 */
.L_x_200:
[----:B------:R-:W-:Y:S05]  /*8040*/  BRA `(.L_x_202) ;  /* 0xfffffff400e87947 */ /* 0x000fea000383ffff */
.L_x_185:
[----:B0-----:R0:W1:Y:S02]  /*8050*/  SYNCS.PHASECHK.TRANS64.TRYWAIT P0, [R7+URZ], R2 ;  /* 0x00000002070075a7 */ /* 0x001064000800017f */
[----:B-1----:R-:W-:Y:S05]  /*8060*/  @!P0 NANOSLEEP.SYNCS 0x989680 ;  /* 0x009896800000895d */ /* 0x002fea0003900000 */
[----:B------:R-:W1:Y:S02]  /*8070*/  @!P0 SYNCS.PHASECHK.TRANS64 P0, [R7+URZ], R2 ;  /* 0x00000002070085a7 */ /* 0x000e64000800007f */
[----:B-1----:R-:W-:Y:S05]  /*8080*/  @!P0 BRA `(.L_x_185) ;  /* 0xfffffffc00f08947 */ /* 0x002fea000383ffff */
[----:B------:R-:W-:Y:S05]  /*8090*/  BRA `(.L_x_203) ;  /* 0xfffffff800287947 */ /* 0x000fea000383ffff */
.L_x_186:
[----:B0-----:R0:W1:Y:S02]  /*80a0*/  SYNCS.PHASECHK.TRANS64.TRYWAIT P0, [R6+URZ], R3 ;  /* 0x00000003060075a7 */ /* 0x001064000800017f */
[----:B-1----:R-:W-:Y:S05]  /*80b0*/  @!P0 NANOSLEEP.SYNCS 0x989680 ;  /* 0x009896800000895d */ /* 0x002fea0003900000 */
[----:B------:R-:W1:Y:S02]  /*80c0*/  @!P0 SYNCS.PHASECHK.TRANS64 P0, [R6+URZ], R3 ;  /* 0x00000003060085a7 */ /* 0x000e64000800007f */
[----:B-1----:R-:W-:Y:S05]  /*80d0*/  @!P0 BRA `(.L_x_186) ;  /* 0xfffffffc00f08947 */ /* 0x002fea000383ffff */
[----:B------:R-:W-:Y:S05]  /*80e0*/  BRA `(.L_x_204) ;  /* 0xfffffff800387947 */ /* 0x000fea000383ffff */
.L_x_187:
[----:B0-----:R0:W1:Y:S02]  /*80f0*/  SYNCS.PHASECHK.TRANS64.TRYWAIT P0, [R7+URZ], R4 ;  /* 0x00000004070075a7 */ /* 0x001064000800017f */
[----:B-1----:R-:W-:Y:S05]  /*8100*/  @!P0 NANOSLEEP.SYNCS 0x989680 ;  /* 0x009896800000895d */ /* 0x002fea0003900000 */
[----:B------:R-:W1:Y:S02]  /*8110*/  @!P0 SYNCS.PHASECHK.TRANS64 P0, [R7+URZ], R4 ;  /* 0x00000004070085a7 */ /* 0x000e64000800007f */
[----:B-1----:R-:W-:Y:S05]  /*8120*/  @!P0 BRA `(.L_x_187) ;  /* 0xfffffffc00f08947 */ /* 0x002fea000383ffff */
[----:B------:R-:W-:Y:S05]  /*8130*/  BRA `(.L_x_205) ;  /* 0xfffffff800487947 */ /* 0x000fea000383ffff */
.L_x_188:
[----:B0-----:R0:W1:Y:S02]  /*8140*/  SYNCS.PHASECHK.TRANS64.TRYWAIT P0, [R6+URZ], R3 ;  /* 0x00000003060075a7 */ /* 0x001064000800017f */
[----:B-1----:R-:W-:Y:S05]  /*8150*/  @!P0 NANOSLEEP.SYNCS 0x989680 ;  /* 0x009896800000895d */ /* 0x002fea0003900000 */
[----:B------:R-:W1:Y:S02]  /*8160*/  @!P0 SYNCS.PHASECHK.TRANS64 P0, [R6+URZ], R3 ;  /* 0x00000003060085a7 */ /* 0x000e64000800007f */
[----:B-1----:R-:W-:Y:S05]  /*8170*/  @!P0 BRA `(.L_x_188) ;  /* 0xfffffffc00f08947 */ /* 0x002fea000383ffff */
[----:B------:R-:W-:Y:S05]  /*8180*/  BRA `(.L_x_206) ;  /* 0xfffffff800587947 */ /* 0x000fea000383ffff */
.L_x_189:
[----:B0-----:R0:W1:Y:S02]  /*8190*/  SYNCS.PHASECHK.TRANS64.TRYWAIT P0, [R7+URZ], R4 ;  /* 0x00000004070075a7 */ /* 0x001064000800017f */
[----:B-1----:R-:W-:Y:S05]  /*81a0*/  @!P0 NANOSLEEP.SYNCS 0x989680 ;  /* 0x009896800000895d */ /* 0x002fea0003900000 */
[----:B------:R-:W1:Y:S02]  /*81b0*/  @!P0 SYNCS.PHASECHK.TRANS64 P0, [R7+URZ], R4 ;  /* 0x00000004070085a7 */ /* 0x000e64000800007f */
[----:B-1----:R-:W-:Y:S05]  /*81c0*/  @!P0 BRA `(.L_x_189) ;  /* 0xfffffffc00f08947 */ /* 0x002fea000383ffff */
[----:B------:R-:W-:Y:S05]  /*81d0*/  BRA `(.L_x_207) ;  /* 0xfffffff800687947 */ /* 0x000fea000383ffff */
.L_x_190:
[----:B0-----:R0:W1:Y:S02]  /*81e0*/  SYNCS.PHASECHK.TRANS64.TRYWAIT P0, [R6+URZ], R3 ;  /* 0x00000003060075a7 */ /* 0x001064000800017f */
[----:B-1----:R-:W-:Y:S05]  /*81f0*/  @!P0 NANOSLEEP.SYNCS 0x989680 ;  /* 0x009896800000895d */ /* 0x002fea0003900000 */
[----:B------:R-:W1:Y:S02]  /*8200*/  @!P0 SYNCS.PHASECHK.TRANS64 P0, [R6+URZ], R3 ;  /* 0x00000003060085a7 */ /* 0x000e64000800007f */
[----:B-1----:R-:W-:Y:S05]  /*8210*/  @!P0 BRA `(.L_x_190) ;  /* 0xfffffffc00f08947 */ /* 0x002fea000383ffff */
[----:B------:R-:W-:Y:S05]  /*8220*/  BRA `(.L_x_208) ;  /* 0xfffffff800787947 */ /* 0x000fea000383ffff */
.L_x_191:
[----:B0-----:R0:W1:Y:S02]  /*8230*/  SYNCS.PHASECHK.TRANS64.TRYWAIT P0, [R7+URZ], R4 ;  /* 0x00000004070075a7 */ /* 0x001064000800017f */
[----:B-1----:R-:W-:Y:S05]  /*8240*/  @!P0 NANOSLEEP.SYNCS 0x989680 ;  /* 0x009896800000895d */ /* 0x002fea0003900000 */
[----:B------:R-:W1:Y:S02]  /*8250*/  @!P0 SYNCS.PHASECHK.TRANS64 P0, [R7+URZ], R4 ;  /* 0x00000004070085a7 */ /* 0x000e64000800007f */
[----:B-1----:R-:W-:Y:S05]  /*8260*/  @!P0 BRA `(.L_x_191) ;  /* 0xfffffffc00f08947 */ /* 0x002fea000383ffff */
[----:B------:R-:W-:Y:S05]  /*8270*/  BRA `(.L_x_209) ;  /* 0xfffffff800887947 */ /* 0x000fea000383ffff */
.L_x_192:
[----:B-1----:R1:W2:Y:S02]  /*8280*/  SYNCS.PHASECHK.TRANS64.TRYWAIT P0, [R6+URZ], R3 ;  /* 0x00000003060075a7 */ /* 0x0022a4000800017f */
[----:B--2---:R-:W-:Y:S05]  /*8290*/  @!P0 NANOSLEEP.SYNCS 0x989680 ;  /* 0x009896800000895d */ /* 0x004fea0003900000 */
[----:B------:R-:W2:Y:S02]  /*82a0*/  @!P0 SYNCS.PHASECHK.TRANS64 P0, [R6+URZ], R3 ;  /* 0x00000003060085a7 */ /* 0x000ea4000800007f */
[----:B--2---:R-:W-:Y:S05]  /*82b0*/  @!P0 BRA `(.L_x_192) ;  /* 0xfffffffc00f08947 */ /* 0x004fea000383ffff */
[----:B------:R-:W-:Y:S05]  /*82c0*/  BRA `(.L_x_210) ;  /* 0xfffffff800907947 */ /* 0x000fea000383ffff */
.L_x_211:
[----:B------:R-:W-:-:S00]  /*82d0*/  BRA `(.L_x_211) ;  /* 0xfffffffc00fc7947 */ /* 0x000fc0000383ffff */
[----:B------:R-:W-:-:S00]  /*82e0*/  NOP ;  /* 0x0000000000007918 */ /* 0x000fc00000000000 */
        /* <DEDUP_REMOVED lines=9> */
.L_x_212:


//--------------------- .nv.global.init           --------------------------
	.section	.nv.global.init,"aw",@progbits
.nv.global.init:
	.type		$str$22,@object
	.size		$str$22,($str$23 - $str$22)
$str$22:
        /*0000*/ 	.byte	0x6b, 0x5f, 0x74, 0x69, 0x6c, 0x65, 0x5f, 0x63, 0x6f, 0x75, 0x6e, 0x74, 0x20, 0x3e, 0x3d, 0x20
        /*0010*/ 	.byte	0x31, 0x00
	.type		$str$23,@object
	.size		$str$23,(__unnamed_1 - $str$23)
$str$23:
        /*0012*/ 	.byte	0x2f, 0x74, 0x6d, 0x70, 0x2f, 0x63, 0x75, 0x74, 0x6c, 0x61, 0x73, 0x73, 0x5f, 0x73, 0x77, 0x65
        /*0022*/ 	.byte	0x65, 0x70, 0x5f, 0x73, 0x72, 0x63, 0x2f, 0x69, 0x6e, 0x63, 0x6c, 0x75, 0x64, 0x65, 0x2f, 0x63
        /*0032*/ 	.byte	0x75, 0x74, 0x6c, 0x61, 0x73, 0x73, 0x2f, 0x67, 0x65, 0x6d, 0x6d, 0x2f, 0x63, 0x6f, 0x6c, 0x6c
        /*0042*/ 	.byte	0x65, 0x63, 0x74, 0x69, 0x76, 0x65, 0x2f, 0x73, 0x6d, 0x39, 0x30, 0x5f, 0x6d, 0x6d, 0x61, 0x5f
        /*0052*/ 	.byte	0x74, 0x6d, 0x61, 0x5f, 0x67, 0x6d, 0x6d, 0x61, 0x5f, 0x73, 0x73, 0x5f, 0x77, 0x61, 0x72, 0x70
        /*0062*/ 	.byte	0x73, 0x70, 0x65, 0x63, 0x69, 0x61, 0x6c, 0x69, 0x7a, 0x65, 0x64, 0x2e, 0x68, 0x70, 0x70, 0x00
	.type		__unnamed_1,@object
	.size		__unnamed_1,(.L_0 - __unnamed_1)
__unnamed_1:
        /*0072*/ 	.byte	0x76, 0x6f, 0x69, 0x64, 0x20, 0x63, 0x75, 0x74, 0x6c, 0x61, 0x73, 0x73, 0x3a, 0x3a, 0x67, 0x65
        /* <DEDUP_REMOVED lines=180> */
        /*0bc2*/ 	.byte	0x00
.L_0:


//--------------------- .nv.shared._ZN7cutlass13device_kernelINS_4gemm6kernel13GemmUniversalIN4cute5tupleIJiiiiEEENS1_10collective13CollectiveMmaINS1_34MainloopSm90TmaGmmaWarpSpecializedILi9ENS5_IJNS4_1CILi2EEENSA_ILi1EEESC_EEENS1_32KernelTmaWarpSpecializedPingpongEEENS5_IJNSA_ILi64EEENSA_ILi128EEESG_EEENS_6half_tENS5_IJlSC_lEEESJ_SK_NS4_8TiledMMAINS4_8MMA_AtomIJNS4_4SM904GMMA26MMA_64x128x16_F32F16F16_SSILNSO_5MajorE0ELSQ_0ELNSO_7ScaleInE1ELSR_1EEEEEENS4_6LayoutINS5_IJSC_SC_SC_EEENS5_IJNSA_ILi0EEESW_SW_EEEEENS5_IJNS4_10UnderscoreESZ_SZ_EEEEENS4_13SM90_TMA_LOADENS4_14ComposedLayoutINS4_7SwizzleILi3ELi4ELi3EEENS4_18smem_ptr_flag_bitsILi16EEENSU_INS5_IJNSA_ILi8EEESG_EEENS5_IJSG_SC_EEEEEEEvNS4_8identityENS4_23SM90_TMA_LOAD_MULTICASTES1C_vS1D_EENS_8epilogue10collective6detail29Sm90TmaWarpSpecializedAdapterINS1H_15DefaultEpilogueISJ_SK_SK_NS1G_6thread17LinearCombinationISJ_Li1EffLNS1L_9ScaleType4KindE0ELNS_15FloatRoundStyleE2ESJ_EENS1_15EpilogueDefaultEEEEEvvEEEEvNT_6ParamsE --------------------------
	.section	.nv.shared._ZN7cutlass13device_kernelINS_4gemm6kernel13GemmUniversalIN4cute5tupleIJiiiiEEENS1_10collective13CollectiveMmaINS1_34MainloopSm90TmaGmmaWarpSpecializedILi9ENS5_IJNS4_1CILi2EEENSA_ILi1EEESC_EEENS1_32KernelTmaWarpSpecializedPingpongEEENS5_IJNSA_ILi64EEENSA_ILi128EEESG_EEENS_6half_tENS5_IJlSC_lEEESJ_SK_NS4_8TiledMMAINS4_8MMA_AtomIJNS4_4SM904GMMA26MMA_64x128x16_F32F16F16_SSILNSO_5MajorE0ELSQ_0ELNSO_7ScaleInE1ELSR_1EEEEEENS4_6LayoutINS5_IJSC_SC_SC_EEENS5_IJNSA_ILi0EEESW_SW_EEEEENS5_IJNS4_10UnderscoreESZ_SZ_EEEEENS4_13SM90_TMA_LOADENS4_14ComposedLayoutINS4_7SwizzleILi3ELi4ELi3EEENS4_18smem_ptr_flag_bitsILi16EEENSU_INS5_IJNSA_ILi8EEESG_EEENS5_IJSG_SC_EEEEEEEvNS4_8identityENS4_23SM90_TMA_LOAD_MULTICASTES1C_vS1D_EENS_8epilogue10collective6detail29Sm90TmaWarpSpecializedAdapterINS1H_15DefaultEpilogueISJ_SK_SK_NS1G_6thread17LinearCombinationISJ_Li1EffLNS1L_9ScaleType4KindE0ELNS_15FloatRoundStyleE2ESJ_EENS1_15EpilogueDefaultEEEEEvvEEEEvNT_6ParamsE,"aw",@nobits
	.sectionflags	@""
	.align	16
	.zero		1024


//--------------------- .nv.shared.reserved.0     --------------------------
	.section	.nv.shared.reserved.0,"aw",@nobits
	.weak		__nv_reservedSMEM_offset_0_alias
	.size		__nv_reservedSMEM_offset_0_alias, 0, 0
	.other		__nv_reservedSMEM_offset_0_alias,@"STO_CUDA_RESERVED_SHARED STV_DEFAULT"
__nv_reservedSMEM_offset_0_alias:
	.zero		0


//--------------------- .nv.global                --------------------------
	.section	.nv.global,"aw",@nobits
.nv.global:
	.type		_ZN40_INTERNAL_6e651c98_4_k_cu_66870318_189134cute1_E,@object
	.size		_ZN40_INTERNAL_6e651c98_4_k_cu_66870318_189134cute1_E,(_ZN40_INTERNAL_6e651c98_4_k_cu_66870318_189134cuda3std3__45__cpo6cbeginE - _ZN40_INTERNAL_6e651c98_4_k_cu_66870318_189134cute1_E)
_ZN40_INTERNAL_6e651c98_4_k_cu_66870318_189134cute1_E:
	.zero		1
	.type		_ZN40_INTERNAL_6e651c98_4_k_cu_66870318_189134cuda3std3__45__cpo6cbeginE,@object
	.size		_ZN40_INTERNAL_6e651c98_4_k_cu_66870318_189134cuda3std3__45__cpo6cbeginE,(_ZN40_INTERNAL_6e651c98_4_k_cu_66870318_189134cuda3std3__48in_placeE - _ZN40_INTERNAL_6e651c98_4_k_cu_66870318_189134cuda3std3__45__cpo6cbeginE)
_ZN40_INTERNAL_6e651c98_4_k_cu_66870318_189134cuda3std3__45__cpo6cbeginE:
	.zero		1
	.type		_ZN40_INTERNAL_6e651c98_4_k_cu_66870318_189134cuda3std3__48in_placeE,@object
	.size		_ZN40_INTERNAL_6e651c98_4_k_cu_66870318_189134cuda3std3__48in_placeE,(_ZN40_INTERNAL_6e651c98_4_k_cu_66870318_189134cuda3std6ranges3__45__cpo9iter_moveE - _ZN40_INTERNAL_6e651c98_4_k_cu_66870318_189134cuda3std3__48in_placeE)
_ZN40_INTERNAL_6e651c98_4_k_cu_66870318_189134cuda3std3__48in_placeE:
	.zero		1
	.type		_ZN40_INTERNAL_6e651c98_4_k_cu_66870318_189134cuda3std6ranges3__45__cpo9iter_moveE,@object
	.size		_ZN40_INTERNAL_6e651c98_4_k_cu_66870318_189134cuda3std6ranges3__45__cpo9iter_moveE,(_ZN40_INTERNAL_6e651c98_4_k_cu_66870318_189134cuda3std3__45__cpo5beginE - _ZN40_INTERNAL_6e651c98_4_k_cu_66870318_189134cuda3std6ranges3__45__cpo9iter_moveE)
_ZN40_INTERNAL_6e651c98_4_k_cu_66870318_189134cuda3std6ranges3__45__cpo9iter_moveE:
	.zero		1
	.type		_ZN40_INTERNAL_6e651c98_4_k_cu_66870318_189134cuda3std3__45__cpo5beginE,@object
	.size		_ZN40_INTERNAL_6e651c98_4_k_cu_66870318_189134cuda3std3__45__cpo5beginE,(_ZN40_INTERNAL_6e651c98_4_k_cu_66870318_189134cuda3std3__442_GLOBAL__N__6e651c98_4_k_cu_66870318_189136ignoreE - _ZN40_INTERNAL_6e651c98_4_k_cu_66870318_189134cuda3std3__45__cpo5beginE)
_ZN40_INTERNAL_6e651c98_4_k_cu_66870318_189134cuda3std3__45__cpo5beginE:
	.zero		1
	.type		_ZN40_INTERNAL_6e651c98_4_k_cu_66870318_189134cuda3std3__442_GLOBAL__N__6e651c98_4_k_cu_66870318_189136ignoreE,@object
	.size		_ZN40_INTERNAL_6e651c98_4_k_cu_66870318_189134cuda3std3__442_GLOBAL__N__6e651c98_4_k_cu_66870318_189136ignoreE,(_ZN40_INTERNAL_6e651c98_4_k_cu_66870318_189134cute7productE - _ZN40_INTERNAL_6e651c98_4_k_cu_66870318_189134cuda3std3__442_GLOBAL__N__6e651c98_4_k_cu_66870318_189136ignoreE)
_ZN40_INTERNAL_6e651c98_4_k_cu_66870318_189134cuda3std3__442_GLOBAL__N__6e651c98_4_k_cu_66870318_189136ignoreE:
	.zero		1
	.type		_ZN40_INTERNAL_6e651c98_4_k_cu_66870318_189134cute7productE,@object
	.size		_ZN40_INTERNAL_6e651c98_4_k_cu_66870318_189134cute7productE,(_ZN40_INTERNAL_6e651c98_4_k_cu_66870318_189134cuda3std3__45__cpo3endE - _ZN40_INTERNAL_6e651c98_4_k_cu_66870318_189134cute7productE)
_ZN40_INTERNAL_6e651c98_4_k_cu_66870318_189134cute7productE:
	.zero		1
	.type		_ZN40_INTERNAL_6e651c98_4_k_cu_66870318_189134cuda3std3__45__cpo3endE,@object
	.size		_ZN40_INTERNAL_6e651c98_4_k_cu_66870318_189134cuda3std3__45__cpo3endE,(_ZN40_INTERNAL_6e651c98_4_k_cu_66870318_189134cuda3std3__419piecewise_constructE - _ZN40_INTERNAL_6e651c98_4_k_cu_66870318_189134cuda3std3__45__cpo3endE)
_ZN40_INTERNAL_6e651c98_4_k_cu_66870318_189134cuda3std3__45__cpo3endE:
	.zero		1
	.type		_ZN40_INTERNAL_6e651c98_4_k_cu_66870318_189134cuda3std3__419piecewise_constructE,@object
	.size		_ZN40_INTERNAL_6e651c98_4_k_cu_66870318_189134cuda3std3__419piecewise_constructE,(_ZN40_INTERNAL_6e651c98_4_k_cu_66870318_189134cuda3std3__45__cpo4cendE - _ZN40_INTERNAL_6e651c98_4_k_cu_66870318_189134cuda3std3__419piecewise_constructE)
_ZN40_INTERNAL_6e651c98_4_k_cu_66870318_189134cuda3std3__419piecewise_constructE:
	.zero		1
	.type		_ZN40_INTERNAL_6e651c98_4_k_cu_66870318_189134cuda3std3__45__cpo4cendE,@object
	.size		_ZN40_INTERNAL_6e651c98_4_k_cu_66870318_189134cuda3std3__45__cpo4cendE,(_ZN40_INTERNAL_6e651c98_4_k_cu_66870318_189134cuda3std6ranges3__45__cpo4swapE - _ZN40_INTERNAL_6e651c98_4_k_cu_66870318_189134cuda3std3__45__cpo4cendE)
_ZN40_INTERNAL_6e651c98_4_k_cu_66870318_189134cuda3std3__45__cpo4cendE:
	.zero		1
	.type		_ZN40_INTERNAL_6e651c98_4_k_cu_66870318_189134cuda3std6ranges3__45__cpo4swapE,@object
	.size		_ZN40_INTERNAL_6e651c98_4_k_cu_66870318_189134cuda3std6ranges3__45__cpo4swapE,(.L_8 - _ZN40_INTERNAL_6e651c98_4_k_cu_66870318_189134cuda3std6ranges3__45__cpo4swapE)
_ZN40_INTERNAL_6e651c98_4_k_cu_66870318_189134cuda3std6ranges3__45__cpo4swapE:
	.zero		1
.L_8:


//--------------------- .nv.constant0._ZN7cutlass13device_kernelINS_4gemm6kernel13GemmUniversalIN4cute5tupleIJiiiiEEENS1_10collective13CollectiveMmaINS1_34MainloopSm90TmaGmmaWarpSpecializedILi9ENS5_IJNS4_1CILi2EEENSA_ILi1EEESC_EEENS1_32KernelTmaWarpSpecializedPingpongEEENS5_IJNSA_ILi64EEENSA_ILi128EEESG_EEENS_6half_tENS5_IJlSC_lEEESJ_SK_NS4_8TiledMMAINS4_8MMA_AtomIJNS4_4SM904GMMA26MMA_64x128x16_F32F16F16_SSILNSO_5MajorE0ELSQ_0ELNSO_7ScaleInE1ELSR_1EEEEEENS4_6LayoutINS5_IJSC_SC_SC_EEENS5_IJNSA_ILi0EEESW_SW_EEEEENS5_IJNS4_10UnderscoreESZ_SZ_EEEEENS4_13SM90_TMA_LOADENS4_14ComposedLayoutINS4_7SwizzleILi3ELi4ELi3EEENS4_18smem_ptr_flag_bitsILi16EEENSU_INS5_IJNSA_ILi8EEESG_EEENS5_IJSG_SC_EEEEEEEvNS4_8identityENS4_23SM90_TMA_LOAD_MULTICASTES1C_vS1D_EENS_8epilogue10collective6detail29Sm90TmaWarpSpecializedAdapterINS1H_15DefaultEpilogueISJ_SK_SK_NS1G_6thread17LinearCombinationISJ_Li1EffLNS1L_9ScaleType4KindE0ELNS_15FloatRoundStyleE2ESJ_EENS1_15EpilogueDefaultEEEEEvvEEEEvNT_6ParamsE --------------------------
	.section	.nv.constant0._ZN7cutlass13device_kernelINS_4gemm6kernel13GemmUniversalIN4cute5tupleIJiiiiEEENS1_10collective13CollectiveMmaINS1_34MainloopSm90TmaGmmaWarpSpecializedILi9ENS5_IJNS4_1CILi2EEENSA_ILi1EEESC_EEENS1_32KernelTmaWarpSpecializedPingpongEEENS5_IJNSA_ILi64EEENSA_ILi128EEESG_EEENS_6half_tENS5_IJlSC_lEEESJ_SK_NS4_8TiledMMAINS4_8MMA_AtomIJNS4_4SM904GMMA26MMA_64x128x16_F32F16F16_SSILNSO_5MajorE0ELSQ_0ELNSO_7ScaleInE1ELSR_1EEEEEENS4_6LayoutINS5_IJSC_SC_SC_EEENS5_IJNSA_ILi0EEESW_SW_EEEEENS5_IJNS4_10UnderscoreESZ_SZ_EEEEENS4_13SM90_TMA_LOADENS4_14ComposedLayoutINS4_7SwizzleILi3ELi4ELi3EEENS4_18smem_ptr_flag_bitsILi16EEENSU_INS5_IJNSA_ILi8EEESG_EEENS5_IJSG_SC_EEEEEEEvNS4_8identityENS4_23SM90_TMA_LOAD_MULTICASTES1C_vS1D_EENS_8epilogue10collective6detail29Sm90TmaWarpSpecializedAdapterINS1H_15DefaultEpilogueISJ_SK_SK_NS1G_6thread17LinearCombinationISJ_Li1EffLNS1L_9ScaleType4KindE0ELNS_15FloatRoundStyleE2ESJ_EENS1_15EpilogueDefaultEEEEEvvEEEEvNT_6ParamsE,"a",@progbits
	.sectionflags	@""
	.align	4
.nv.constant0._ZN7cutlass13device_kernelINS_4gemm6kernel13GemmUniversalIN4cute5tupleIJiiiiEEENS1_10collective13CollectiveMmaINS1_34MainloopSm90TmaGmmaWarpSpecializedILi9ENS5_IJNS4_1CILi2EEENSA_ILi1EEESC_EEENS1_32KernelTmaWarpSpecializedPingpongEEENS5_IJNSA_ILi64EEENSA_ILi128EEESG_EEENS_6half_tENS5_IJlSC_lEEESJ_SK_NS4_8TiledMMAINS4_8MMA_AtomIJNS4_4SM904GMMA26MMA_64x128x16_F32F16F16_SSILNSO_5MajorE0ELSQ_0ELNSO_7ScaleInE1ELSR_1EEEEEENS4_6LayoutINS5_IJSC_SC_SC_EEENS5_IJNSA_ILi0EEESW_SW_EEEEENS5_IJNS4_10UnderscoreESZ_SZ_EEEEENS4_13SM90_TMA_LOADENS4_14ComposedLayoutINS4_7SwizzleILi3ELi4ELi3EEENS4_18smem_ptr_flag_bitsILi16EEENSU_INS5_IJNSA_ILi8EEESG_EEENS5_IJSG_SC_EEEEEEEvNS4_8identityENS4_23SM90_TMA_LOAD_MULTICASTES1C_vS1D_EENS_8epilogue10collective6detail29Sm90TmaWarpSpecializedAdapterINS1H_15DefaultEpilogueISJ_SK_SK_NS1G_6thread17LinearCombinationISJ_Li1EffLNS1L_9ScaleType4KindE0ELNS_15FloatRoundStyleE2ESJ_EENS1_15EpilogueDefaultEEEEEvvEEEEvNT_6ParamsE:
	.zero		1664


//--------------------- SYMBOLS --------------------------

	.type		.nv.reservedSmem.offset0,@object
	.size		.nv.reservedSmem.offset0,0x4
	.type		__assertfail,@function
